	.target	sm_90a

	.elftype	@"ET_EXEC"


//--------------------- .note.nv.tkinfo           --------------------------
	.section	.note.nv.tkinfo,"",@"SHT_NOTE"
	.sectionflags	@"SHF_NOTE_NV_TKINFO"
	.tkinfo
        /*0018*/ 	.word	0x00000002
        /*0030*/ 	.string	""
        /*0030*/ 	.string	"ptxas"
        /*0030*/ 	.string	"Cuda compilation tools, release 13.0, V13.0.88"
        /*0030*/ 	.string	"Build cuda_13.0.r13.0/compiler.36424714_0"
        /*0030*/ 	.string	"-arch sm_90a -m 64 "



//--------------------- .note.nv.cuinfo           --------------------------
	.section	.note.nv.cuinfo,"",@"SHT_NOTE"
	.sectionflags	@"SHF_NOTE_NV_CUINFO"
        /*0018*/ 	.short	0x0002
        /*001a*/ 	.short	0x005a
        /*001c*/ 	.short	0x0082
	.zero		2


//--------------------- .nv.info                  --------------------------
	.section	.nv.info,"",@"SHT_CUDA_INFO"
	.align	4


	//----- nvinfo : EIATTR_REGCOUNT
	.align		4
        /*0000*/ 	.byte	0x04, 0x2f
        /*0002*/ 	.short	(.L_15 - .L_14)
	.align		4
.L_14:
        /*0004*/ 	.word	index@(_ZN7cutlass13device_kernelINS_4gemm6kernel13GemmUniversalIN4cute5tupleIJiiiiEEENS1_10collective13CollectiveMmaINS1_34MainloopSm90TmaGmmaWarpSpecializedILi3ENS5_IJNS4_1CILi1EEESB_SB_EEENS1_35KernelTmaWarpSpecializedCooperativeEEENS5_IJNSA_ILi128EEESF_NSA_ILi64EEEEEEfNS5_IJlSB_lEEEfSI_NS4_8TiledMMAINS4_8MMA_AtomIJNS4_4SM904GMMA30MMA_64x128x8_F32TF32TF32_SS_TNILNSM_7ScaleInE1ELSO_1EEEEEENS4_6LayoutINS5_IJNSA_ILi2EEESB_SB_EEENS5_IJSB_NSA_ILi0EEESU_EEEEENS5_IJNS4_10UnderscoreESX_SX_EEEEENS4_13SM90_TMA_LOADENS4_14ComposedLayoutINS4_7SwizzleILi3ELi4ELi3EEENS4_18smem_ptr_flag_bitsILi32EEENSR_INS5_IJNSA_ILi8EEENSA_ILi32EEEEEENS5_IJS17_SB_EEEEEEEvNS4_8identityES10_S1B_vS1C_EENS_8epilogue10collective6detail29Sm90TmaWarpSpecializedAdapterINS1F_15DefaultEpilogueIfSI_SI_NS1E_6thread17LinearCombinationIfLi1EffLNS1J_9ScaleType4KindE0ELNS_15FloatRoundStyleE2EfEENS1_15EpilogueDefaultEEEEEvvEEEEvNT_6ParamsE)
        /*0008*/ 	.word	0x000000a8


	//----- nvinfo : EIATTR_FRAME_SIZE
	.align		4
.L_15:
        /*000c*/ 	.byte	0x04, 0x11
        /*000e*/ 	.short	(.L_17 - .L_16)
	.align		4
.L_16:
        /*0010*/ 	.word	index@(_ZN7cutlass13device_kernelINS_4gemm6kernel13GemmUniversalIN4cute5tupleIJiiiiEEENS1_10collective13CollectiveMmaINS1_34MainloopSm90TmaGmmaWarpSpecializedILi3ENS5_IJNS4_1CILi1EEESB_SB_EEENS1_35KernelTmaWarpSpecializedCooperativeEEENS5_IJNSA_ILi128EEESF_NSA_ILi64EEEEEEfNS5_IJlSB_lEEEfSI_NS4_8TiledMMAINS4_8MMA_AtomIJNS4_4SM904GMMA30MMA_64x128x8_F32TF32TF32_SS_TNILNSM_7ScaleInE1ELSO_1EEEEEENS4_6LayoutINS5_IJNSA_ILi2EEESB_SB_EEENS5_IJSB_NSA_ILi0EEESU_EEEEENS5_IJNS4_10UnderscoreESX_SX_EEEEENS4_13SM90_TMA_LOADENS4_14ComposedLayoutINS4_7SwizzleILi3ELi4ELi3EEENS4_18smem_ptr_flag_bitsILi32EEENSR_INS5_IJNSA_ILi8EEENSA_ILi32EEEEEENS5_IJS17_SB_EEEEEEEvNS4_8identityES10_S1B_vS1C_EENS_8epilogue10collective6detail29Sm90TmaWarpSpecializedAdapterINS1F_15DefaultEpilogueIfSI_SI_NS1E_6thread17LinearCombinationIfLi1EffLNS1J_9ScaleType4KindE0ELNS_15FloatRoundStyleE2EfEENS1_15EpilogueDefaultEEEEEvvEEEEvNT_6ParamsE)
        /*0014*/ 	.word	0x00000000


	//----- nvinfo : EIATTR_MIN_STACK_SIZE
	.align		4
.L_17:
        /*0018*/ 	.byte	0x04, 0x12
        /*001a*/ 	.short	(.L_19 - .L_18)
	.align		4
.L_18:
        /*001c*/ 	.word	index@(_ZN7cutlass13device_kernelINS_4gemm6kernel13GemmUniversalIN4cute5tupleIJiiiiEEENS1_10collective13CollectiveMmaINS1_34MainloopSm90TmaGmmaWarpSpecializedILi3ENS5_IJNS4_1CILi1EEESB_SB_EEENS1_35KernelTmaWarpSpecializedCooperativeEEENS5_IJNSA_ILi128EEESF_NSA_ILi64EEEEEEfNS5_IJlSB_lEEEfSI_NS4_8TiledMMAINS4_8MMA_AtomIJNS4_4SM904GMMA30MMA_64x128x8_F32TF32TF32_SS_TNILNSM_7ScaleInE1ELSO_1EEEEEENS4_6LayoutINS5_IJNSA_ILi2EEESB_SB_EEENS5_IJSB_NSA_ILi0EEESU_EEEEENS5_IJNS4_10UnderscoreESX_SX_EEEEENS4_13SM90_TMA_LOADENS4_14ComposedLayoutINS4_7SwizzleILi3ELi4ELi3EEENS4_18smem_ptr_flag_bitsILi32EEENSR_INS5_IJNSA_ILi8EEENSA_ILi32EEEEEENS5_IJS17_SB_EEEEEEEvNS4_8identityES10_S1B_vS1C_EENS_8epilogue10collective6detail29Sm90TmaWarpSpecializedAdapterINS1F_15DefaultEpilogueIfSI_SI_NS1E_6thread17LinearCombinationIfLi1EffLNS1J_9ScaleType4KindE0ELNS_15FloatRoundStyleE2EfEENS1_15EpilogueDefaultEEEEEvvEEEEvNT_6ParamsE)
        /*0020*/ 	.word	0x00000000
.L_19:


//--------------------- .nv.compat                --------------------------
	.section	.nv.compat,"",@"SHT_CUDA_COMPAT_INFO"
	.align	4
        /*0000*/ 	.byte	0x02, 0x09, 0x01, 0x00, 0x02, 0x02, 0x04, 0x00, 0x02, 0x05, 0x05, 0x00, 0x03, 0x07, 0x01, 0x01
        /*0010*/ 	.byte	0x02, 0x03, 0x01, 0x00, 0x02, 0x06, 0x01, 0x00, 0x04, 0x0b, 0x08, 0x00, 0x00, 0x00, 0x00, 0x00
        /*0020*/ 	.byte	0x00, 0x00, 0x00, 0x00


//--------------------- .nv.info._ZN7cutlass13device_kernelINS_4gemm6kernel13GemmUniversalIN4cute5tupleIJiiiiEEENS1_10collective13CollectiveMmaINS1_34MainloopSm90TmaGmmaWarpSpecializedILi3ENS5_IJNS4_1CILi1EEESB_SB_EEENS1_35KernelTmaWarpSpecializedCooperativeEEENS5_IJNSA_ILi128EEESF_NSA_ILi64EEEEEEfNS5_IJlSB_lEEEfSI_NS4_8TiledMMAINS4_8MMA_AtomIJNS4_4SM904GMMA30MMA_64x128x8_F32TF32TF32_SS_TNILNSM_7ScaleInE1ELSO_1EEEEEENS4_6LayoutINS5_IJNSA_ILi2EEESB_SB_EEENS5_IJSB_NSA_ILi0EEESU_EEEEENS5_IJNS4_10UnderscoreESX_SX_EEEEENS4_13SM90_TMA_LOADENS4_14ComposedLayoutINS4_7SwizzleILi3ELi4ELi3EEENS4_18smem_ptr_flag_bitsILi32EEENSR_INS5_IJNSA_ILi8EEENSA_ILi32EEEEEENS5_IJS17_SB_EEEEEEEvNS4_8identityES10_S1B_vS1C_EENS_8epilogue10collective6detail29Sm90TmaWarpSpecializedAdapterINS1F_15DefaultEpilogueIfSI_SI_NS1E_6thread17LinearCombinationIfLi1EffLNS1J_9ScaleType4KindE0ELNS_15FloatRoundStyleE2EfEENS1_15EpilogueDefaultEEEEEvvEEEEvNT_6ParamsE --------------------------
	.section	.nv.info._ZN7cutlass13device_kernelINS_4gemm6kernel13GemmUniversalIN4cute5tupleIJiiiiEEENS1_10collective13CollectiveMmaINS1_34MainloopSm90TmaGmmaWarpSpecializedILi3ENS5_IJNS4_1CILi1EEESB_SB_EEENS1_35KernelTmaWarpSpecializedCooperativeEEENS5_IJNSA_ILi128EEESF_NSA_ILi64EEEEEEfNS5_IJlSB_lEEEfSI_NS4_8TiledMMAINS4_8MMA_AtomIJNS4_4SM904GMMA30MMA_64x128x8_F32TF32TF32_SS_TNILNSM_7ScaleInE1ELSO_1EEEEEENS4_6LayoutINS5_IJNSA_ILi2EEESB_SB_EEENS5_IJSB_NSA_ILi0EEESU_EEEEENS5_IJNS4_10UnderscoreESX_SX_EEEEENS4_13SM90_TMA_LOADENS4_14ComposedLayoutINS4_7SwizzleILi3ELi4ELi3EEENS4_18smem_ptr_flag_bitsILi32EEENSR_INS5_IJNSA_ILi8EEENSA_ILi32EEEEEENS5_IJS17_SB_EEEEEEEvNS4_8identityES10_S1B_vS1C_EENS_8epilogue10collective6detail29Sm90TmaWarpSpecializedAdapterINS1F_15DefaultEpilogueIfSI_SI_NS1E_6thread17LinearCombinationIfLi1EffLNS1J_9ScaleType4KindE0ELNS_15FloatRoundStyleE2EfEENS1_15EpilogueDefaultEEEEEvvEEEEvNT_6ParamsE,"",@"SHT_CUDA_INFO"
	.sectionflags	@""
	.align	4


	//----- nvinfo : EIATTR_CUDA_API_VERSION
	.align		4
        /*0000*/ 	.byte	0x04, 0x37
        /*0002*/ 	.short	(.L_21 - .L_20)
.L_20:
        /*0004*/ 	.word	0x00000082


	//----- nvinfo : EIATTR_KPARAM_INFO
	.align		4
.L_21:
        /*0008*/ 	.byte	0x04, 0x17
        /*000a*/ 	.short	(.L_23 - .L_22)
.L_22:
        /*000c*/ 	.word	0x00000000
        /*0010*/ 	.short	0x0000
        /*0012*/ 	.short	0x0070
        /*0014*/ 	.byte	0x00, 0xf0, 0x01, 0x10


	//----- nvinfo : EIATTR_SPARSE_MMA_MASK
	.align		4
.L_23:
        /*0018*/ 	.byte	0x03, 0x50
        /*001a*/ 	.short	0x0000


	//----- nvinfo : EIATTR_MAXREG_COUNT
	.align		4
        /*001c*/ 	.byte	0x03, 0x1b
        /*001e*/ 	.short	0x00a8


	//----- nvinfo : EIATTR_NUM_BARRIERS
	.align		4
        /*0020*/ 	.byte	0x02, 0x4c
        /*0022*/ 	.byte	0x01
	.zero		1


	//----- nvinfo : EIATTR_EXTERNS
	.align		4
        /*0024*/ 	.byte	0x04, 0x0f
        /*0026*/ 	.short	(.L_25 - .L_24)


	//   ....[0]....
	.align		4
.L_24:
        /*0028*/ 	.word	index@(__assertfail)


	//----- nvinfo : EIATTR_MERCURY_ISA_VERSION
	.align		4
.L_25:
        /*002c*/ 	.byte	0x03, 0x5f
        /*002e*/ 	.short	0x0101


	//----- nvinfo : EIATTR_INT_WARP_WIDE_INSTR_OFFSETS
	.align		4
        /*0030*/ 	.byte	0x04, 0x31
        /*0032*/ 	.short	(.L_27 - .L_26)


	//   ....[0]....
.L_26:
        /*0034*/ 	.word	0x000003d0


	//   ....[1]....
        /*0038*/ 	.word	0x000003e0


	//   ....[2]....
        /*003c*/ 	.word	0x000004a0


	//----- nvinfo : EIATTR_COOP_GROUP_MASK_REGIDS
	.align		4
.L_27:
        /*0040*/ 	.byte	0x04, 0x29
        /*0042*/ 	.short	(.L_29 - .L_28)


	//   ....[0]....
.L_28:
        /*0044*/ 	.word	0xffffffff


	//   ....[1]....
        /*0048*/ 	.word	0xffffffff


	//   ....[2]....
        /*004c*/ 	.word	0xffffffff


	//   ....[3]....
        /*0050*/ 	.word	0xffffffff


	//   ....[4]....
        /*0054*/ 	.word	0xffffffff


	//----- nvinfo : EIATTR_COOP_GROUP_INSTR_OFFSETS
	.align		4
.L_29:
        /*0058*/ 	.byte	0x04, 0x28
        /*005a*/ 	.short	(.L_31 - .L_30)


	//   ....[0]....
.L_30:
        /*005c*/ 	.word	0x00000060


	//   ....[1]....
        /*0060*/ 	.word	0x00000070


	//   ....[2]....
        /*0064*/ 	.word	0x00000130


	//   ....[3]....
        /*0068*/ 	.word	0x000002a0


	//   ....[4]....
        /*006c*/ 	.word	0x000011a0


	//----- nvinfo : EIATTR_REG_RECONFIG
	.align		4
.L_31:
        /*0070*/ 	.byte	0x01, 0x54
	.zero		2


	//----- nvinfo : EIATTR_SYSCALL_OFFSETS
	.align		4
        /*0074*/ 	.byte	0x04, 0x46
        /*0076*/ 	.short	(.L_33 - .L_32)


	//   ....[0]....
.L_32:
        /*0078*/ 	.word	0x00001390


	//----- nvinfo : EIATTR_MBARRIER_INSTR_OFFSETS
	.align		4
.L_33:
        /*007c*/ 	.byte	0x04, 0x39
        /*007e*/ 	.short	(.L_35 - .L_34)


	//   ....[0]....
.L_34:
        /*0080*/ 	.word	0x00000230
        /*0084*/ 	.word	0x000000ff
        /*0088*/ 	.word	0x00000000
        /*008c*/ 	.short	0x0100
        /*008e*/ 	.byte	0x08
	.zero		1


	//   ....[1]....
        /*0090*/ 	.word	0x00000240
        /*0094*/ 	.word	0x000000ff
        /*0098*/ 	.word	0x00000018
        /*009c*/ 	.short	0x0100
        /*009e*/ 	.byte	0x08
	.zero		1


	//   ....[2]....
        /*00a0*/ 	.word	0x00000250
        /*00a4*/ 	.word	0x000000ff
        /*00a8*/ 	.word	0x00000008
        /*00ac*/ 	.short	0x0100
        /*00ae*/ 	.byte	0x08
	.zero		1


	//   ....[3]....
        /*00b0*/ 	.word	0x00000260
        /*00b4*/ 	.word	0x000000ff
        /*00b8*/ 	.word	0x00000020
        /*00bc*/ 	.short	0x0100
        /*00be*/ 	.byte	0x08
	.zero		1


	//   ....[4]....
        /*00c0*/ 	.word	0x00000270
        /*00c4*/ 	.word	0x000000ff
        /*00c8*/ 	.word	0x00000010
        /*00cc*/ 	.short	0x0100
        /*00ce*/ 	.byte	0x08
	.zero		1


	//   ....[5]....
        /*00d0*/ 	.word	0x00000280
        /*00d4*/ 	.word	0x000000ff
        /*00d8*/ 	.word	0x00000028
        /*00dc*/ 	.short	0x0100
        /*00de*/ 	.byte	0x08
	.zero		1


	//   ....[6]....
        /*00e0*/ 	.word	0x00000520
        /*00e4*/ 	.word	0x000000ff
        /*00e8*/ 	.word	0x00000040
        /*00ec*/ 	.short	0x0100
        /*00ee*/ 	.byte	0x08
	.zero		1


	//   ....[7]....
        /*00f0*/ 	.word	0x000005a0
        /*00f4*/ 	.word	0x000000ff
        /*00f8*/ 	.word	0x00000048
        /*00fc*/ 	.short	0x0100
        /*00fe*/ 	.byte	0x08
	.zero		1


	//   ....[8]....
        /*0100*/ 	.word	0x00001410
        /*0104*/ 	.word	0x00000003
        /*0108*/ 	.word	0x00000000
        /*010c*/ 	.short	0x010a
        /*010e*/ 	.byte	0x3f
	.zero		1


	//   ....[9]....
        /*0110*/ 	.word	0x00001470
        /*0114*/ 	.word	0x00000003
        /*0118*/ 	.word	0x00000000
        /*011c*/ 	.short	0x010a
        /*011e*/ 	.byte	0x3f
	.zero		1


	//   ....[10]....
        /*0120*/ 	.word	0x00001980
        /*0124*/ 	.word	0x000000ff
        /*0128*/ 	.word	0x00000000
        /*012c*/ 	.short	0x010a
        /*012e*/ 	.byte	0x08
	.zero		1


	//   ....[11]....
        /*0130*/ 	.word	0x000019c0
        /*0134*/ 	.word	0x000000ff
        /*0138*/ 	.word	0x00000000
        /*013c*/ 	.short	0x010a
        /*013e*/ 	.byte	0x08
	.zero		1


	//   ....[12]....
        /*0140*/ 	.word	0x00001de0
        /*0144*/ 	.word	0x000000ff
        /*0148*/ 	.word	0x00000000
        /*014c*/ 	.short	0x0101
        /*014e*/ 	.byte	0x07
	.zero		1


	//   ....[13]....
        /*0150*/ 	.word	0x00001fc0
        /*0154*/ 	.word	0x000000ff
        /*0158*/ 	.word	0x00000000
        /*015c*/ 	.short	0x0101
        /*015e*/ 	.byte	0x06
	.zero		1


	//   ....[14]....
        /*0160*/ 	.word	0x00006520
        /*0164*/ 	.word	0x0000000e
        /*0168*/ 	.word	0x00000018
        /*016c*/ 	.short	0x010a
        /*016e*/ 	.byte	0x3f
	.zero		1


	//   ....[15]....
        /*0170*/ 	.word	0x00006950
        /*0174*/ 	.word	0x00000006
        /*0178*/ 	.word	0x00000048
        /*017c*/ 	.short	0x0101
        /*017e*/ 	.byte	0x3f
	.zero		1


	//   ....[16]....
        /*0180*/ 	.word	0x00007070
        /*0184*/ 	.word	0x00000007
        /*0188*/ 	.word	0x00000000
        /*018c*/ 	.short	0x010a
        /*018e*/ 	.byte	0x3f
	.zero		1


	//   ....[17]....
        /*0190*/ 	.word	0x000070f0
        /*0194*/ 	.word	0x00000009
        /*0198*/ 	.word	0x00000000
        /*019c*/ 	.short	0x010a
        /*019e*/ 	.byte	0x3f
	.zero		1


	//   ....[18]....
        /*01a0*/ 	.word	0x00007180
        /*01a4*/ 	.word	0x00000003
        /*01a8*/ 	.word	0x00000000
        /*01ac*/ 	.short	0x010a
        /*01ae*/ 	.byte	0x3f
	.zero		1


	//   ....[19]....
        /*01b0*/ 	.word	0x000071e0
        /*01b4*/ 	.word	0x00000003
        /*01b8*/ 	.word	0x00000000
        /*01bc*/ 	.short	0x010a
        /*01be*/ 	.byte	0x3f
	.zero		1


	//   ....[20]....
        /*01c0*/ 	.word	0x00007240
        /*01c4*/ 	.word	0x00000004
        /*01c8*/ 	.word	0x00000000
        /*01cc*/ 	.short	0x010a
        /*01ce*/ 	.byte	0x3f
	.zero		1


	//   ....[21]....
        /*01d0*/ 	.word	0x00007310
        /*01d4*/ 	.word	0x0000000e
        /*01d8*/ 	.word	0x00000018
        /*01dc*/ 	.short	0x010a
        /*01de*/ 	.byte	0x3f
	.zero		1


	//   ....[22]....
        /*01e0*/ 	.word	0x000073e0
        /*01e4*/ 	.word	0x00000007
        /*01e8*/ 	.word	0x00000000
        /*01ec*/ 	.short	0x010a
        /*01ee*/ 	.byte	0x3f
	.zero		1


	//   ....[23]....
        /*01f0*/ 	.word	0x00007430
        /*01f4*/ 	.word	0x00000009
        /*01f8*/ 	.word	0x00000000
        /*01fc*/ 	.short	0x010a
        /*01fe*/ 	.byte	0x3f
	.zero		1


	//----- nvinfo : EIATTR_NUM_MBARRIERS
	.align		4
.L_35:
        /*0200*/ 	.byte	0x03, 0x38
        /*0202*/ 	.short	0x0008


	//----- nvinfo : EIATTR_EXIT_INSTR_OFFSETS
	.align		4
        /*0204*/ 	.byte	0x04, 0x1c
        /*0206*/ 	.short	(.L_37 - .L_36)


	//   ....[0]....
.L_36:
        /*0208*/ 	.word	0x00000640


	//   ....[1]....
        /*020c*/ 	.word	0x00000f00


	//   ....[2]....
        /*0210*/ 	.word	0x00005c00


	//   ....[3]....
        /*0214*/ 	.word	0x00006230


	//   ....[4]....
        /*0218*/ 	.word	0x000071d0


	//----- nvinfo : EIATTR_MAX_THREADS
	.align		4
.L_37:
        /*021c*/ 	.byte	0x04, 0x05
        /*021e*/ 	.short	(.L_39 - .L_38)
.L_38:
        /*0220*/ 	.word	0x00000180
        /*0224*/ 	.word	0x00000001
        /*0228*/ 	.word	0x00000001


	//----- nvinfo : EIATTR_CRS_STACK_SIZE
	.align		4
.L_39:
        /*022c*/ 	.byte	0x04, 0x1e
        /*022e*/ 	.short	(.L_41 - .L_40)
.L_40:
        /*0230*/ 	.word	0x00000000


	//----- nvinfo : EIATTR_CBANK_PARAM_SIZE
	.align		4
.L_41:
        /*0234*/ 	.byte	0x03, 0x19
        /*0236*/ 	.short	0x0470


	//----- nvinfo : EIATTR_PARAM_CBANK
	.align		4
        /*0238*/ 	.byte	0x04, 0x0a
        /*023a*/ 	.short	(.L_43 - .L_42)
	.align		4
.L_42:
        /*023c*/ 	.word	index@(.nv.constant0._ZN7cutlass13device_kernelINS_4gemm6kernel13GemmUniversalIN4cute5tupleIJiiiiEEENS1_10collective13CollectiveMmaINS1_34MainloopSm90TmaGmmaWarpSpecializedILi3ENS5_IJNS4_1CILi1EEESB_SB_EEENS1_35KernelTmaWarpSpecializedCooperativeEEENS5_IJNSA_ILi128EEESF_NSA_ILi64EEEEEEfNS5_IJlSB_lEEEfSI_NS4_8TiledMMAINS4_8MMA_AtomIJNS4_4SM904GMMA30MMA_64x128x8_F32TF32TF32_SS_TNILNSM_7ScaleInE1ELSO_1EEEEEENS4_6LayoutINS5_IJNSA_ILi2EEESB_SB_EEENS5_IJSB_NSA_ILi0EEESU_EEEEENS5_IJNS4_10UnderscoreESX_SX_EEEEENS4_13SM90_TMA_LOADENS4_14ComposedLayoutINS4_7SwizzleILi3ELi4ELi3EEENS4_18smem_ptr_flag_bitsILi32EEENSR_INS5_IJNSA_ILi8EEENSA_ILi32EEEEEENS5_IJS17_SB_EEEEEEEvNS4_8identityES10_S1B_vS1C_EENS_8epilogue10collective6detail29Sm90TmaWarpSpecializedAdapterINS1F_15DefaultEpilogueIfSI_SI_NS1E_6thread17LinearCombinationIfLi1EffLNS1J_9ScaleType4KindE0ELNS_15FloatRoundStyleE2EfEENS1_15EpilogueDefaultEEEEEvvEEEEvNT_6ParamsE)
        /*0240*/ 	.short	0x0210
        /*0242*/ 	.short	0x0470


	//----- nvinfo : EIATTR_SW_WAR
	.align		4
.L_43:
        /*0244*/ 	.byte	0x04, 0x36
        /*0246*/ 	.short	(.L_45 - .L_44)
.L_44:
        /*0248*/ 	.word	0x00000008
.L_45:


//--------------------- .nv.callgraph             --------------------------
	.section	.nv.callgraph,"",@"SHT_CUDA_CALLGRAPH"
	.align	4
	.sectionentsize	8
	.align		4
        /*0000*/ 	.word	0x00000000
	.align		4
        /*0004*/ 	.word	0xffffffff
	.align		4
        /*0008*/ 	.word	index@(_ZN7cutlass13device_kernelINS_4gemm6kernel13GemmUniversalIN4cute5tupleIJiiiiEEENS1_10collective13CollectiveMmaINS1_34MainloopSm90TmaGmmaWarpSpecializedILi3ENS5_IJNS4_1CILi1EEESB_SB_EEENS1_35KernelTmaWarpSpecializedCooperativeEEENS5_IJNSA_ILi128EEESF_NSA_ILi64EEEEEEfNS5_IJlSB_lEEEfSI_NS4_8TiledMMAINS4_8MMA_AtomIJNS4_4SM904GMMA30MMA_64x128x8_F32TF32TF32_SS_TNILNSM_7ScaleInE1ELSO_1EEEEEENS4_6LayoutINS5_IJNSA_ILi2EEESB_SB_EEENS5_IJSB_NSA_ILi0EEESU_EEEEENS5_IJNS4_10UnderscoreESX_SX_EEEEENS4_13SM90_TMA_LOADENS4_14ComposedLayoutINS4_7SwizzleILi3ELi4ELi3EEENS4_18smem_ptr_flag_bitsILi32EEENSR_INS5_IJNSA_ILi8EEENSA_ILi32EEEEEENS5_IJS17_SB_EEEEEEEvNS4_8identityES10_S1B_vS1C_EENS_8epilogue10collective6detail29Sm90TmaWarpSpecializedAdapterINS1F_15DefaultEpilogueIfSI_SI_NS1E_6thread17LinearCombinationIfLi1EffLNS1J_9ScaleType4KindE0ELNS_15FloatRoundStyleE2EfEENS1_15EpilogueDefaultEEEEEvvEEEEvNT_6ParamsE)
	.align		4
        /*000c*/ 	.word	index@(__assertfail)
	.align		4
        /*0010*/ 	.word	0x00000000
	.align		4
        /*0014*/ 	.word	0xfffffffe
	.align		4
        /*0018*/ 	.word	0x00000000
	.align		4
        /*001c*/ 	.word	0xfffffffd
	.align		4
        /*0020*/ 	.word	0x00000000
	.align		4
        /*0024*/ 	.word	0xfffffffc


//--------------------- .nv.constant4             --------------------------
	.section	.nv.constant4,"a",@progbits
	.align	8
	.align		8
.nv.constant4:
        /*0000*/ 	.dword	__assertfail
	.align		8
        /*0008*/ 	.dword	__unnamed_1
	.align		8
        /*0010*/ 	.dword	_ZN40_INTERNAL_17d72039_4_k_cu_a24c5fa0_218274cuda3std3__45__cpo5beginE
	.align		8
        /*0018*/ 	.dword	_ZN40_INTERNAL_17d72039_4_k_cu_a24c5fa0_218274cuda3std3__45__cpo3endE
	.align		8
        /*0020*/ 	.dword	_ZN40_INTERNAL_17d72039_4_k_cu_a24c5fa0_218274cuda3std3__45__cpo6cbeginE
	.align		8
        /*0028*/ 	.dword	_ZN40_INTERNAL_17d72039_4_k_cu_a24c5fa0_218274cuda3std3__45__cpo4cendE
	.align		8
        /*0030*/ 	.dword	_ZN40_INTERNAL_17d72039_4_k_cu_a24c5fa0_218274cuda3std3__442_GLOBAL__N__17d72039_4_k_cu_a24c5fa0_218276ignoreE
	.align		8
        /*0038*/ 	.dword	_ZN40_INTERNAL_17d72039_4_k_cu_a24c5fa0_218274cuda3std3__419piecewise_constructE
	.align		8
        /*0040*/ 	.dword	_ZN40_INTERNAL_17d72039_4_k_cu_a24c5fa0_218274cuda3std3__48in_placeE
	.align		8
        /*0048*/ 	.dword	_ZN40_INTERNAL_17d72039_4_k_cu_a24c5fa0_218274cuda3std6ranges3__45__cpo4swapE
	.align		8
        /*0050*/ 	.dword	_ZN40_INTERNAL_17d72039_4_k_cu_a24c5fa0_218274cuda3std6ranges3__45__cpo9iter_moveE
	.align		8
        /*0058*/ 	.dword	_ZN40_INTERNAL_17d72039_4_k_cu_a24c5fa0_218274cute7productE
	.align		8
        /*0060*/ 	.dword	_ZN40_INTERNAL_17d72039_4_k_cu_a24c5fa0_218274cute1_E
	.align		8
        /*0068*/ 	.dword	$str$22
	.align		8
        /*0070*/ 	.dword	$str$23


//--------------------- .text._ZN7cutlass13device_kernelINS_4gemm6kernel13GemmUniversalIN4cute5tupleIJiiiiEEENS1_10collective13CollectiveMmaINS1_34MainloopSm90TmaGmmaWarpSpecializedILi3ENS5_IJNS4_1CILi1EEESB_SB_EEENS1_35KernelTmaWarpSpecializedCooperativeEEENS5_IJNSA_ILi128EEESF_NSA_ILi64EEEEEEfNS5_IJlSB_lEEEfSI_NS4_8TiledMMAINS4_8MMA_AtomIJNS4_4SM904GMMA30MMA_64x128x8_F32TF32TF32_SS_TNILNSM_7ScaleInE1ELSO_1EEEEEENS4_6LayoutINS5_IJNSA_ILi2EEESB_SB_EEENS5_IJSB_NSA_ILi0EEESU_EEEEENS5_IJNS4_10UnderscoreESX_SX_EEEEENS4_13SM90_TMA_LOADENS4_14ComposedLayoutINS4_7SwizzleILi3ELi4ELi3EEENS4_18smem_ptr_flag_bitsILi32EEENSR_INS5_IJNSA_ILi8EEENSA_ILi32EEEEEENS5_IJS17_SB_EEEEEEEvNS4_8identityES10_S1B_vS1C_EENS_8epilogue10collective6detail29Sm90TmaWarpSpecializedAdapterINS1F_15DefaultEpilogueIfSI_SI_NS1E_6thread17LinearCombinationIfLi1EffLNS1J_9ScaleType4KindE0ELNS_15FloatRoundStyleE2EfEENS1_15EpilogueDefaultEEEEEvvEEEEvNT_6ParamsE --------------------------
	.section	.text._ZN7cutlass13device_kernelINS_4gemm6kernel13GemmUniversalIN4cute5tupleIJiiiiEEENS1_10collective13CollectiveMmaINS1_34MainloopSm90TmaGmmaWarpSpecializedILi3ENS5_IJNS4_1CILi1EEESB_SB_EEENS1_35KernelTmaWarpSpecializedCooperativeEEENS5_IJNSA_ILi128EEESF_NSA_ILi64EEEEEEfNS5_IJlSB_lEEEfSI_NS4_8TiledMMAINS4_8MMA_AtomIJNS4_4SM904GMMA30MMA_64x128x8_F32TF32TF32_SS_TNILNSM_7ScaleInE1ELSO_1EEEEEENS4_6LayoutINS5_IJNSA_ILi2EEESB_SB_EEENS5_IJSB_NSA_ILi0EEESU_EEEEENS5_IJNS4_10UnderscoreESX_SX_EEEEENS4_13SM90_TMA_LOADENS4_14ComposedLayoutINS4_7SwizzleILi3ELi4ELi3EEENS4_18smem_ptr_flag_bitsILi32EEENSR_INS5_IJNSA_ILi8EEENSA_ILi32EEEEEENS5_IJS17_SB_EEEEEEEvNS4_8identityES10_S1B_vS1C_EENS_8epilogue10collective6detail29Sm90TmaWarpSpecializedAdapterINS1F_15DefaultEpilogueIfSI_SI_NS1E_6thread17LinearCombinationIfLi1EffLNS1J_9ScaleType4KindE0ELNS_15FloatRoundStyleE2EfEENS1_15EpilogueDefaultEEEEEvvEEEEvNT_6ParamsE,"ax",@progbits
	.align	128
.text._ZN7cutlass13device_kernelINS_4gemm6kernel13GemmUniversalIN4cute5tupleIJiiiiEEENS1_10collective13CollectiveMmaINS1_34MainloopSm90TmaGmmaWarpSpecializedILi3ENS5_IJNS4_1CILi1EEESB_SB_EEENS1_35KernelTmaWarpSpecializedCooperativeEEENS5_IJNSA_ILi128EEESF_NSA_ILi64EEEEEEfNS5_IJlSB_lEEEfSI_NS4_8TiledMMAINS4_8MMA_AtomIJNS4_4SM904GMMA30MMA_64x128x8_F32TF32TF32_SS_TNILNSM_7ScaleInE1ELSO_1EEEEEENS4_6LayoutINS5_IJNSA_ILi2EEESB_SB_EEENS5_IJSB_NSA_ILi0EEESU_EEEEENS5_IJNS4_10UnderscoreESX_SX_EEEEENS4_13SM90_TMA_LOADENS4_14ComposedLayoutINS4_7SwizzleILi3ELi4ELi3EEENS4_18smem_ptr_flag_bitsILi32EEENSR_INS5_IJNSA_ILi8EEENSA_ILi32EEEEEENS5_IJS17_SB_EEEEEEEvNS4_8identityES10_S1B_vS1C_EENS_8epilogue10collective6detail29Sm90TmaWarpSpecializedAdapterINS1F_15DefaultEpilogueIfSI_SI_NS1E_6thread17LinearCombinationIfLi1EffLNS1J_9ScaleType4KindE0ELNS_15FloatRoundStyleE2EfEENS1_15EpilogueDefaultEEEEEvvEEEEvNT_6ParamsE:
        .type           _ZN7cutlass13device_kernelINS_4gemm6kernel13GemmUniversalIN4cute5tupleIJiiiiEEENS1_10collective13CollectiveMmaINS1_34MainloopSm90TmaGmmaWarpSpecializedILi3ENS5_IJNS4_1CILi1EEESB_SB_EEENS1_35KernelTmaWarpSpecializedCooperativeEEENS5_IJNSA_ILi128EEESF_NSA_ILi64EEEEEEfNS5_IJlSB_lEEEfSI_NS4_8TiledMMAINS4_8MMA_AtomIJNS4_4SM904GMMA30MMA_64x128x8_F32TF32TF32_SS_TNILNSM_7ScaleInE1ELSO_1EEEEEENS4_6LayoutINS5_IJNSA_ILi2EEESB_SB_EEENS5_IJSB_NSA_ILi0EEESU_EEEEENS5_IJNS4_10UnderscoreESX_SX_EEEEENS4_13SM90_TMA_LOADENS4_14ComposedLayoutINS4_7SwizzleILi3ELi4ELi3EEENS4_18smem_ptr_flag_bitsILi32EEENSR_INS5_IJNSA_ILi8EEENSA_ILi32EEEEEENS5_IJS17_SB_EEEEEEEvNS4_8identityES10_S1B_vS1C_EENS_8epilogue10collective6detail29Sm90TmaWarpSpecializedAdapterINS1F_15DefaultEpilogueIfSI_SI_NS1E_6thread17LinearCombinationIfLi1EffLNS1J_9ScaleType4KindE0ELNS_15FloatRoundStyleE2EfEENS1_15EpilogueDefaultEEEEEvvEEEEvNT_6ParamsE,@function
        .size           _ZN7cutlass13device_kernelINS_4gemm6kernel13GemmUniversalIN4cute5tupleIJiiiiEEENS1_10collective13CollectiveMmaINS1_34MainloopSm90TmaGmmaWarpSpecializedILi3ENS5_IJNS4_1CILi1EEESB_SB_EEENS1_35KernelTmaWarpSpecializedCooperativeEEENS5_IJNSA_ILi128EEESF_NSA_ILi64EEEEEEfNS5_IJlSB_lEEEfSI_NS4_8TiledMMAINS4_8MMA_AtomIJNS4_4SM904GMMA30MMA_64x128x8_F32TF32TF32_SS_TNILNSM_7ScaleInE1ELSO_1EEEEEENS4_6LayoutINS5_IJNSA_ILi2EEESB_SB_EEENS5_IJSB_NSA_ILi0EEESU_EEEEENS5_IJNS4_10UnderscoreESX_SX_EEEEENS4_13SM90_TMA_LOADENS4_14ComposedLayoutINS4_7SwizzleILi3ELi4ELi3EEENS4_18smem_ptr_flag_bitsILi32EEENSR_INS5_IJNSA_ILi8EEENSA_ILi32EEEEEENS5_IJS17_SB_EEEEEEEvNS4_8identityES10_S1B_vS1C_EENS_8epilogue10collective6detail29Sm90TmaWarpSpecializedAdapterINS1F_15DefaultEpilogueIfSI_SI_NS1E_6thread17LinearCombinationIfLi1EffLNS1J_9ScaleType4KindE0ELNS_15FloatRoundStyleE2EfEENS1_15EpilogueDefaultEEEEEvvEEEEvNT_6ParamsE,(.L_x_192 - _ZN7cutlass13device_kernelINS_4gemm6kernel13GemmUniversalIN4cute5tupleIJiiiiEEENS1_10collective13CollectiveMmaINS1_34MainloopSm90TmaGmmaWarpSpecializedILi3ENS5_IJNS4_1CILi1EEESB_SB_EEENS1_35KernelTmaWarpSpecializedCooperativeEEENS5_IJNSA_ILi128EEESF_NSA_ILi64EEEEEEfNS5_IJlSB_lEEEfSI_NS4_8TiledMMAINS4_8MMA_AtomIJNS4_4SM904GMMA30MMA_64x128x8_F32TF32TF32_SS_TNILNSM_7ScaleInE1ELSO_1EEEEEENS4_6LayoutINS5_IJNSA_ILi2EEESB_SB_EEENS5_IJSB_NSA_ILi0EEESU_EEEEENS5_IJNS4_10UnderscoreESX_SX_EEEEENS4_13SM90_TMA_LOADENS4_14ComposedLayoutINS4_7SwizzleILi3ELi4ELi3EEENS4_18smem_ptr_flag_bitsILi32EEENSR_INS5_IJNSA_ILi8EEENSA_ILi32EEEEEENS5_IJS17_SB_EEEEEEEvNS4_8identityES10_S1B_vS1C_EENS_8epilogue10collective6detail29Sm90TmaWarpSpecializedAdapterINS1F_15DefaultEpilogueIfSI_SI_NS1E_6thread17LinearCombinationIfLi1EffLNS1J_9ScaleType4KindE0ELNS_15FloatRoundStyleE2EfEENS1_15EpilogueDefaultEEEEEvvEEEEvNT_6ParamsE)
        .other          _ZN7cutlass13device_kernelINS_4gemm6kernel13GemmUniversalIN4cute5tupleIJiiiiEEENS1_10collective13CollectiveMmaINS1_34MainloopSm90TmaGmmaWarpSpecializedILi3ENS5_IJNS4_1CILi1EEESB_SB_EEENS1_35KernelTmaWarpSpecializedCooperativeEEENS5_IJNSA_ILi128EEESF_NSA_ILi64EEEEEEfNS5_IJlSB_lEEEfSI_NS4_8TiledMMAINS4_8MMA_AtomIJNS4_4SM904GMMA30MMA_64x128x8_F32TF32TF32_SS_TNILNSM_7ScaleInE1ELSO_1EEEEEENS4_6LayoutINS5_IJNSA_ILi2EEESB_SB_EEENS5_IJSB_NSA_ILi0EEESU_EEEEENS5_IJNS4_10UnderscoreESX_SX_EEEEENS4_13SM90_TMA_LOADENS4_14ComposedLayoutINS4_7SwizzleILi3ELi4ELi3EEENS4_18smem_ptr_flag_bitsILi32EEENSR_INS5_IJNSA_ILi8EEENSA_ILi32EEEEEENS5_IJS17_SB_EEEEEEEvNS4_8identityES10_S1B_vS1C_EENS_8epilogue10collective6detail29Sm90TmaWarpSpecializedAdapterINS1F_15DefaultEpilogueIfSI_SI_NS1E_6thread17LinearCombinationIfLi1EffLNS1J_9ScaleType4KindE0ELNS_15FloatRoundStyleE2EfEENS1_15EpilogueDefaultEEEEEvvEEEEvNT_6ParamsE,@"STO_CUDA_ENTRY STV_DEFAULT"
_ZN7cutlass13device_kernelINS_4gemm6kernel13GemmUniversalIN4cute5tupleIJiiiiEEENS1_10collective13CollectiveMmaINS1_34MainloopSm90TmaGmmaWarpSpecializedILi3ENS5_IJNS4_1CILi1EEESB_SB_EEENS1_35KernelTmaWarpSpecializedCooperativeEEENS5_IJNSA_ILi128EEESF_NSA_ILi64EEEEEEfNS5_IJlSB_lEEEfSI_NS4_8TiledMMAINS4_8MMA_AtomIJNS4_4SM904GMMA30MMA_64x128x8_F32TF32TF32_SS_TNILNSM_7ScaleInE1ELSO_1EEEEEENS4_6LayoutINS5_IJNSA_ILi2EEESB_SB_EEENS5_IJSB_NSA_ILi0EEESU_EEEEENS5_IJNS4_10UnderscoreESX_SX_EEEEENS4_13SM90_TMA_LOADENS4_14ComposedLayoutINS4_7SwizzleILi3ELi4ELi3EEENS4_18smem_ptr_flag_bitsILi32EEENSR_INS5_IJNSA_ILi8EEENSA_ILi32EEEEEENS5_IJS17_SB_EEEEEEEvNS4_8identityES10_S1B_vS1C_EENS_8epilogue10collective6detail29Sm90TmaWarpSpecializedAdapterINS1F_15DefaultEpilogueIfSI_SI_NS1E_6thread17LinearCombinationIfLi1EffLNS1J_9ScaleType4KindE0ELNS_15FloatRoundStyleE2EfEENS1_15EpilogueDefaultEEEEEvvEEEEvNT_6ParamsE:
[----:B------:R-:W0:Y:S01]  /*0000*/  LDC R1, c[0x0][0x28] ;  /* 0x00000a00ff017b82 */ /* 0x000e220000000800 */
[----:B------:R-:W1:Y:S01]  /*0010*/  S2R R3, SR_TID.X ;  /* 0x0000000000037919 */ /* 0x000e620000002100 */
[----:B------:R-:W-:Y:S01]  /*0020*/  ELECT P0, URZ, PT ;  /* 0x00000000003f782f */ /* 0x000fe20003800000 */
[----:B------:R-:W-:Y:S01]  /*0030*/  BSSY B0, `(.L_x_0) ;  /* 0x000000f000007945 */ /* 0x000fe20003800000 */
[--C-:B-1----:R-:W-:Y:S02]  /*0040*/  SHF.R.U32.HI R0, RZ, 0x5, R3.reuse ;  /* 0x00000005ff007819 */ /* 0x102fe40000011603 */
[----:B------:R-:W-:-:S03]  /*0050*/  SHF.R.U32.HI R14, RZ, 0x7, R3 ;  /* 0x00000007ff0e7819 */ /* 0x000fc60000011603 */
[----:B------:R-:W1:Y:S04]  /*0060*/  SHFL.IDX PT, R4, R0, RZ, 0x1f ;  /* 0x00001fff00047589 */ /* 0x000e6800000e0000 */
[----:B------:R2:W3:Y:S01]  /*0070*/  SHFL.IDX PT, R10, R14, RZ, 0x1f ;  /* 0x00001fff0e0a7589 */ /* 0x0004e200000e0000 */
[----:B-1----:R-:W-:-:S13]  /*0080*/  ISETP.NE.OR P0, PT, R4, RZ, !P0 ;  /* 0x000000ff0400720c */ /* 0x002fda0004705670 */
[----:B0-23--:R-:W-:Y:S05]  /*0090*/  @P0 BRA `(.L_x_1) ;  /* 0x0000000000200947 */ /* 0x00dfea0003800000 */
[----:B------:R-:W-:Y:S02]  /*00a0*/  ULDC.64 UR4, c[0x0][0x198] ;  /* 0x0000660000047ab9 */ /* 0x000fe40000000a00 */
[----:B------:R-:W-:Y:S02]  /*00b0*/  UIADD3 UR6, UP0, UR4, 0xf0, URZ ;  /* 0x000000f004067890 */ /* 0x000fe4000ff1e03f */
[----:B------:R-:W-:Y:S02]  /*00c0*/  UIADD3 UR4, UP1, UR4, 0x1f0, URZ ;  /* 0x000001f004047890 */ /* 0x000fe4000ff3e03f */
[----:B------:R-:W-:Y:S02]  /*00d0*/  UIADD3.X UR7, URZ, UR5, URZ, UP0, !UPT ;  /* 0x000000053f077290 */ /* 0x000fe400087fe43f */
[----:B------:R-:W-:-:S07]  /*00e0*/  UIADD3.X UR5, URZ, UR5, URZ, UP1, !UPT ;  /* 0x000000053f057290 */ /* 0x000fce0008ffe43f */
[----:B------:R0:W-:Y:S02]  /*00f0*/  UTMACCTL.PF [UR6] ;  /* 0x00000000060079b9 */ /* 0x0001e40008040000 */
[----:B------:R0:W-:Y:S02]  /*0100*/  UTMACCTL.PF [UR4] ;  /* 0x00000000040079b9 */ /* 0x0001e40008040000 */
[----:B0-----:R-:W-:Y:S01]  /*0110*/  NOP ;  /* 0x0000000000007918 */ /* 0x001fe20000000000 */
.L_x_1:
[----:B------:R-:W-:Y:S05]  /*0120*/  BSYNC B0 ;  /* 0x0000000000007941 */ /* 0x000fea0003800000 */
.L_x_0:
[----:B------:R-:W0:Y:S02]  /*0130*/  SHFL.IDX PT, R2, R0, RZ, 0x1f ;  /* 0x00001fff00027589 */ /* 0x000e2400000e0000 */
[----:B0-----:R-:W-:-:S13]  /*0140*/  ISETP.NE.AND P0, PT, R2, RZ, PT ;  /* 0x000000ff0200720c */ /* 0x001fda0003f05270 */
[----:B------:R-:W-:Y:S05]  /*0150*/  @P0 BRA `(.L_x_2) ;  /* 0x0000000000500947 */ /* 0x000fea0003800000 */
[----:B------:R-:W0:Y:S01]  /*0160*/  S2UR UR8, SR_CgaCtaId ;  /* 0x00000000000879c3 */ /* 0x000e220000008800 */
[----:B------:R-:W-:Y:S01]  /*0170*/  UMOV UR4, 0x400 ;  /* 0x0000040000047882 */ /* 0x000fe20000000000 */
[----:B------:R-:W-:Y:S01]  /*0180*/  UMOV UR5, 0x1 ;  /* 0x0000000100057882 */ /* 0x000fe20000000000 */
[----:B------:R-:W-:Y:S01]  /*0190*/  UMOV UR6, 0x100 ;  /* 0x0000010000067882 */ /* 0x000fe20000000000 */
[----:B------:R-:W-:Y:S01]  /*01a0*/  ELECT P0, URZ, PT ;  /* 0x00000000003f782f */ /* 0x000fe20003800000 */
[----:B------:R-:W-:-:S04]  /*01b0*/  UIADD3 UR6, -UR6, 0x100000, URZ ;  /* 0x0010000006067890 */ /* 0x000fc8000fffe13f */
[----:B------:R-:W-:Y:S02]  /*01c0*/  USHF.L.U32 UR7, UR6, 0xb, URZ ;  /* 0x0000000b06077899 */ /* 0x000fe4000800063f */
[----:B------:R-:W-:Y:S02]  /*01d0*/  USHF.L.U32 UR6, UR6, 0x1, URZ ;  /* 0x0000000106067899 */ /* 0x000fe4000800063f */
[----:B0-----:R-:W-:Y:S02]  /*01e0*/  ULEA UR8, UR8, UR4, 0x18 ;  /* 0x0000000408087291 */ /* 0x001fe4000f8ec03f */
[----:B------:R-:W-:-:S04]  /*01f0*/  UIADD3 UR4, -UR5, 0x100000, URZ ;  /* 0x0010000005047890 */ /* 0x000fc8000fffe13f */
[----:B------:R-:W-:Y:S02]  /*0200*/  USHF.L.U32 UR5, UR4, 0xb, URZ ;  /* 0x0000000b04057899 */ /* 0x000fe4000800063f */
[----:B------:R-:W-:Y:S01]  /*0210*/  USHF.L.U32 UR4, UR4, 0x1, URZ ;  /* 0x0000000104047899 */ /* 0x000fe2000800063f */
[----:B------:R-:W0:Y:S11]  /*0220*/  FENCE.VIEW.ASYNC.S ;  /* 0x00000000000073c6 */ /* 0x000e360000000000 */
[----:B0-----:R0:W1:Y:S01]  /*0230*/  SYNCS.EXCH.64 URZ, [UR8], UR4 ;  /* 0x00000004083f75b2 */ /* 0x0010620008000100 */
[----:B------:R0:W2:Y:S01]  /*0240*/  SYNCS.EXCH.64 URZ, [UR8+0x18], UR6 ;  /* 0x00001806083f75b2 */ /* 0x0000a20008000100 */
[----:B------:R0:W3:Y:S01]  /*0250*/  SYNCS.EXCH.64 URZ, [UR8+0x8], UR4 ;  /* 0x00000804083f75b2 */ /* 0x0000e20008000100 */
[----:B------:R0:W4:Y:S01]  /*0260*/  SYNCS.EXCH.64 URZ, [UR8+0x20], UR6 ;  /* 0x00002006083f75b2 */ /* 0x0001220008000100 */
[----:B------:R0:W0:Y:S01]  /*0270*/  SYNCS.EXCH.64 URZ, [UR8+0x10], UR4 ;  /* 0x00001004083f75b2 */ /* 0x0000220008000100 */
[----:B------:R0:W0:Y:S01]  /*0280*/  SYNCS.EXCH.64 URZ, [UR8+0x28], UR6 ;  /* 0x00002806083f75b2 */ /* 0x0000220008000100 */
[----:B------:R-:W-:Y:S01]  /*0290*/  NOP ;  /* 0x0000000000007918 */ /* 0x000fe20000000000 */
.L_x_2:
[----:B------:R-:W5:Y:S01]  /*02a0*/  SHFL.IDX PT, R0, R0, RZ, 0x1f ;  /* 0x00001fff00007589 */ /* 0x000f6200000e0000 */
[----:B------:R-:W-:Y:S01]  /*02b0*/  ELECT P0, URZ, PT ;  /* 0x00000000003f782f */ /* 0x000fe20003800000 */
[----:B------:R-:W1:Y:S01]  /*02c0*/  LDC R2, c[0x0][0x65c] ;  /* 0x00019700ff027b82 */ /* 0x000e620000000800 */
[----:B------:R-:W-:Y:S01]  /*02d0*/  SHF.R.S32.HI R7, RZ, 0x1f, R4 ;  /* 0x0000001fff077819 */ /* 0x000fe20000011404 */
[----:B------:R-:W2:Y:S01]  /*02e0*/  S2R R5, SR_CTAID.Y ;  /* 0x0000000000057919 */ /* 0x000ea20000002600 */
[----:B0-----:R-:W-:Y:S01]  /*02f0*/  UMOV UR4, 0x20 ;  /* 0x0000002000047882 */ /* 0x001fe20000000000 */
[----:B------:R-:W-:Y:S01]  /*0300*/  NOP ;  /* 0x0000000000007918 */ /* 0x000fe20000000000 */
[----:B------:R-:W-:Y:S01]  /*0310*/  LEA.HI R7, R7, R4, RZ, 0x2 ;  /* 0x0000000407077211 */ /* 0x000fe200078f10ff */
[----:B------:R-:W0:Y:S01]  /*0320*/  S2R R6, SR_CTAID.X ;  /* 0x0000000000067919 */ /* 0x000e220000002500 */
[----:B------:R-:W-:Y:S01]  /*0330*/  ISETP.NE.AND P2, PT, R10, RZ, PT ;  /* 0x000000ff0a00720c */ /* 0x000fe20003f45270 */
[----:B------:R-:W-:Y:S01]  /*0340*/  NOP ;  /* 0x0000000000007918 */ /* 0x000fe20000000000 */
[----:B------:R-:W-:-:S02]  /*0350*/  LOP3.LUT R7, R7, 0xfffffffc, RZ, 0xc0, !PT ;  /* 0xfffffffc07077812 */ /* 0x000fc400078ec0ff */
[----:B-----5:R-:W-:Y:S02]  /*0360*/  ISETP.NE.OR P0, PT, R0, RZ, !P0 ;  /* 0x000000ff0000720c */ /* 0x020fe40004705670 */
[----:B-1----:R-:W-:-:S04]  /*0370*/  ISETP.NE.AND P3, PT, R2, 0x1, PT ;  /* 0x000000010200780c */ /* 0x002fc80003f65270 */
[----:B------:R-:W-:Y:S01]  /*0380*/  P2R R0, PR, RZ, 0x8 ;  /* 0x00000008ff007803 */ /* 0x000fe20000000000 */
[----:B------:R-:W-:Y:S01]  /*0390*/  IMAD.IADD R0, R4, 0x1, -R7 ;  /* 0x0000000104007824 */ /* 0x000fe200078e0a07 */
[----:B------:R-:W-:Y:S01]  /*03a0*/  LOP3.LUT R4, R3, 0x7f, RZ, 0xc0, !PT ;  /* 0x0000007f03047812 */ /* 0x000fe200078ec0ff */
[----:B------:R-:W-:-:S03]  /*03b0*/  IMAD.MOV.U32 R7, RZ, RZ, RZ ;  /* 0x000000ffff077224 */ /* 0x000fc600078e00ff */
[----:B------:R-:W-:Y:S01]  /*03c0*/  ISETP.NE.AND P1, PT, R0, 0x3, PT ;  /* 0x000000030000780c */ /* 0x000fe20003f25270 */
[----:B------:R-:W-:Y:S01]  /*03d0*/  VOTEU.ALL UP0, P0 ;  /* 0x00000000003f7886 */ /* 0x000fe20000000000 */
[----:B------:R-:W-:Y:S01]  /*03e0*/  VOTEU.ALL UP1, P0 ;  /* 0x00000000003f7886 */ /* 0x000fe20000020000 */
[----:B------:R-:W0:Y:S01]  /*03f0*/  @P3 LDC R17, c[0x0][0x10] ;  /* 0x00000400ff113b82 */ /* 0x000e220000000800 */
[----:B--2---:R-:W-:Y:S02]  /*0400*/  @P3 IMAD.MOV.U32 R8, RZ, RZ, R5 ;  /* 0x000000ffff083224 */ /* 0x004fe400078e0005 */
[----:B------:R-:W-:Y:S01]  /*0410*/  @!UP0 UMOV UR6, 0x400 ;  /* 0x0000040000068882 */ /* 0x000fe20000000000 */
[----:B------:R-:W-:-:S04]  /*0420*/  @!UP0 UIADD3 UR4, -UR4, 0x100000, URZ ;  /* 0x0010000004048890 */ /* 0x000fc8000fffe13f */
[----:B------:R-:W-:Y:S02]  /*0430*/  @!UP0 USHF.L.U32 UR5, UR4, 0xb, URZ ;  /* 0x0000000b04058899 */ /* 0x000fe4000800063f */
[----:B------:R-:W-:Y:S01]  /*0440*/  @!UP0 USHF.L.U32 UR4, UR4, 0x1, URZ ;  /* 0x0000000104048899 */ /* 0x000fe2000800063f */
[----:B------:R-:W-:Y:S01]  /*0450*/  @P3 IMAD.MOV.U32 R9, RZ, RZ, RZ ;  /* 0x000000ffff093224 */ /* 0x000fe200078e00ff */
[----:B------:R-:W1:Y:S08]  /*0460*/  @!UP0 S2UR UR7, SR_CgaCtaId ;  /* 0x00000000000789c3 */ /* 0x000e700000008800 */
[----:B------:R-:W2:Y:S01]  /*0470*/  @!P3 LDC R11, c[0x0][0xc] ;  /* 0x00000300ff0bbb82 */ /* 0x000ea20000000800 */
[----:B0-----:R-:W-:Y:S01]  /*0480*/  @P3 IMAD.WIDE.U32 R16, R6, R17, R8 ;  /* 0x0000001106103225 */ /* 0x001fe200078e0008 */
[----:B-1----:R-:W-:Y:S01]  /*0490*/  @!UP0 ULEA UR8, UR7, UR6, 0x18 ;  /* 0x0000000607088291 */ /* 0x002fe2000f8ec03f */
[----:B------:R-:W-:-:S02]  /*04a0*/  VOTEU.ALL UP0, P0 ;  /* 0x00000000003f7886 */ /* 0x000fc40000000000 */
[----:B------:R-:W-:Y:S01]  /*04b0*/  ULDC UR6, c[0x0][0xc] ;  /* 0x0000030000067ab9 */ /* 0x000fe20000000800 */
[----:B------:R-:W-:Y:S01]  /*04c0*/  ISETP.EQ.OR P0, PT, R0, RZ, !P1 ;  /* 0x000000ff0000720c */ /* 0x000fe20004f02670 */
[----:B------:R-:W-:-:S03]  /*04d0*/  ULDC UR7, c[0x0][0x10] ;  /* 0x0000040000077ab9 */ /* 0x000fc60000000800 */
[C---:B------:R-:W-:Y:S01]  /*04e0*/  ISETP.EQ.AND P0, PT, R10.reuse, RZ, P0 ;  /* 0x000000ff0a00720c */ /* 0x040fe20000702270 */
[----:B------:R-:W-:Y:S02]  /*04f0*/  VIADD R10, R10, 0xffffffff ;  /* 0xffffffff0a0a7836 */ /* 0x000fe40000000000 */
[----:B--2---:R-:W-:Y:S01]  /*0500*/  @!P3 IMAD.WIDE.U32 R8, R11, R5, R6 ;  /* 0x000000050b08b225 */ /* 0x004fe200078e0006 */
[----:B------:R-:W0:Y:S02]  /*0510*/  FENCE.VIEW.ASYNC.S ;  /* 0x00000000000073c6 */ /* 0x000e240000000000 */
[----:B0-----:R-:W3:Y:S01]  /*0520*/  @!UP0 SYNCS.EXCH.64 URZ, [UR8+0x40], UR4 ;  /* 0x00004004083f85b2 */ /* 0x001ee20008000100 */
[----:B------:R-:W-:Y:S01]  /*0530*/  SEL R18, RZ, 0x1, !P0 ;  /* 0x00000001ff127807 */ /* 0x000fe20004000000 */
[----:B------:R-:W-:Y:S01]  /*0540*/  @P3 IMAD.MOV.U32 R11, RZ, RZ, RZ ;  /* 0x000000ffff0b3224 */ /* 0x000fe200078e00ff */
[----:B------:R-:W-:Y:S01]  /*0550*/  ISETP.GE.U32.AND P1, PT, R10, 0x2, PT ;  /* 0x000000020a00780c */ /* 0x000fe20003f26070 */
[----:B------:R-:W-:-:S02]  /*0560*/  @!P3 IMAD.MOV.U32 R16, RZ, RZ, R8 ;  /* 0x000000ffff10b224 */ /* 0x000fc400078e0008 */
[----:B------:R-:W-:Y:S01]  /*0570*/  @P3 IMAD.IADD R17, R17, 0x1, R11 ;  /* 0x0000000111113824 */ /* 0x000fe200078e020b */
[----:B------:R-:W-:Y:S01]  /*0580*/  SEL R18, R18, 0x2, P1 ;  /* 0x0000000212127807 */ /* 0x000fe20000800000 */
[----:B------:R-:W-:Y:S01]  /*0590*/  @!P3 IMAD.MOV.U32 R17, RZ, RZ, R9 ;  /* 0x000000ffff11b224 */ /* 0x000fe200078e0009 */
[----:B------:R0:W3:Y:S01]  /*05a0*/  @!UP1 SYNCS.EXCH.64 URZ, [UR8+0x48], UR4 ;  /* 0x00004804083f95b2 */ /* 0x0000e20008000100 */
[----:B------:R-:W-:Y:S01]  /*05b0*/  NOP ;  /* 0x0000000000007918 */ /* 0x000fe20000000000 */
[----:B0-----:R-:W-:-:S03]  /*05c0*/  UIMAD.WIDE.U32 UR4, UR6, UR7, URZ ;  /* 0x00000007060472a5 */ /* 0x001fc6000f8e003f */
[----:B------:R-:W-:Y:S02]  /*05d0*/  ULDC UR6, c[0x0][0x14] ;  /* 0x0000050000067ab9 */ /* 0x000fe40000000800 */
[----:B------:R-:W-:Y:S02]  /*05e0*/  UIMAD.WIDE.U32 UR38, UR4, UR6, URZ ;  /* 0x00000006042672a5 */ /* 0x000fe4000f8e003f */
[----:B------:R-:W-:-:S04]  /*05f0*/  UIMAD UR41, UR5, UR6, URZ ;  /* 0x00000006052972a4 */ /* 0x000fc8000f8e023f */
[----:B------:R-:W-:Y:S01]  /*0600*/  UIADD3 UR41, UR39, UR41, URZ ;  /* 0x0000002927297290 */ /* 0x000fe2000fffe03f */
[----:B---34-:R-:W-:Y:S06]  /*0610*/  BAR.SYNC.DEFER_BLOCKING 0x0 ;  /* 0x0000000000007b1d */ /* 0x018fec0000010000 */
[----:B------:R-:W-:Y:S05]  /*0620*/  @!P2 BRA `(.L_x_3) ;  /* 0x000000540078a947 */ /* 0x000fea0003800000 */
[----:B------:R-:W-:-:S13]  /*0630*/  ISETP.GT.U32.AND P0, PT, R10, 0x1, PT ;  /* 0x000000010a00780c */ /* 0x000fda0003f04070 */
[----:B------:R-:W-:Y:S05]  /*0640*/  @P0 EXIT ;  /* 0x000000000000094d */ /* 0x000fea0003800000 */
[----:B------:R-:W-:Y:S01]  /*0650*/  ULDC.64 UR4, c[0x0][0x650] ;  /* 0x0001940000047ab9 */ /* 0x000fe20000000a00 */
[----:B------:R-:W-:Y:S01]  /*0660*/  PRMT R0, RZ, 0x7610, R0 ;  /* 0x00007610ff007816 */ /* 0x000fe20000000000 */
[----:B------:R-:W-:Y:S01]  /*0670*/  IMAD.MOV.U32 R101, RZ, RZ, -0x1 ;  /* 0xffffffffff657424 */ /* 0x000fe200078e00ff */
[----:B------:R-:W-:Y:S01]  /*0680*/  ISETP.GE.U32.AND P0, PT, R16, UR4, PT ;  /* 0x0000000410007c0c */ /* 0x000fe2000bf06070 */
[----:B------:R-:W-:Y:S02]  /*0690*/  IMAD.MOV.U32 R100, RZ, RZ, -0x1 ;  /* 0xffffffffff647424 */ /* 0x000fe400078e00ff */
[----:B------:R-:W-:Y:S01]  /*06a0*/  IMAD.MOV.U32 R99, RZ, RZ, -0x1 ;  /* 0xffffffffff637424 */ /* 0x000fe200078e00ff */
[----:B------:R-:W-:-:S13]  /*06b0*/  ISETP.GE.U32.AND.EX P0, PT, R17, UR5, PT, P0 ;  /* 0x0000000511007c0c */ /* 0x000fda000bf06100 */
[----:B------:R-:W-:Y:S05]  /*06c0*/  @P0 BRA `(.L_x_4) ;  /* 0x0000000400540947 */ /* 0x000fea0003800000 */
[----:B------:R-:W0:Y:S01]  /*06d0*/  LDC.64 R20, c[0x0][0x628] ;  /* 0x00018a00ff147b82 */ /* 0x000e220000000a00 */
[----:B------:R-:W-:Y:S02]  /*06e0*/  IMAD.MOV.U32 R8, RZ, RZ, R16 ;  /* 0x000000ffff087224 */ /* 0x000fe400078e0010 */
[----:B------:R-:W-:-:S05]  /*06f0*/  IMAD.MOV.U32 R9, RZ, RZ, R17 ;  /* 0x000000ffff097224 */ /* 0x000fca00078e0011 */
[----:B------:R-:W1:Y:S08]  /*0700*/  LDC R0, c[0x0][0x630] ;  /* 0x00018c00ff007b82 */ /* 0x000e700000000800 */
[----:B------:R-:W2:Y:S01]  /*0710*/  LDC.64 R22, c[0x0][0x620] ;  /* 0x00018800ff167b82 */ /* 0x000ea20000000a00 */
[----:B0-----:R-:W-:-:S04]  /*0720*/  ISETP.NE.U32.AND P0, PT, R20, RZ, PT ;  /* 0x000000ff1400720c */ /* 0x001fc80003f05070 */
[----:B------:R-:W-:-:S13]  /*0730*/  ISETP.NE.AND.EX P0, PT, R21, RZ, PT, P0 ;  /* 0x000000ff1500720c */ /* 0x000fda0003f05300 */
[----:B-12---:R-:W-:Y:S05]  /*0740*/  @!P0 BRA `(.L_x_5) ;  /* 0x0000000000288947 */ /* 0x006fea0003800000 */
[----:B------:R-:W0:Y:S02]  /*0750*/  LDC R13, c[0x0][0x634] ;  /* 0x00018d00ff0d7b82 */ /* 0x000e240000000800 */
[----:B0-----:R-:W-:-:S05]  /*0760*/  IADD3 R13, P0, R16, R13, RZ ;  /* 0x0000000d100d7210 */ /* 0x001fca0007f1e0ff */
[----:B------:R-:W-:-:S04]  /*0770*/  IMAD.X R15, RZ, RZ, R17, P0 ;  /* 0x000000ffff0f7224 */ /* 0x000fc800000e0611 */
[----:B------:R-:W-:-:S04]  /*0780*/  IMAD.WIDE.U32 R8, R15, R20, RZ ;  /* 0x000000140f087225 */ /* 0x000fc800078e00ff */
[----:B------:R-:W-:-:S04]  /*0790*/  IMAD.WIDE.U32 R10, P0, R13, R21, R8 ;  /* 0x000000150d0a7225 */ /* 0x000fc80007800008 */
[----:B------:R-:W-:-:S04]  /*07a0*/  IMAD.WIDE.U32 R8, R13, R20, RZ ;  /* 0x000000140d087225 */ /* 0x000fc800078e00ff */
[----:B------:R-:W-:Y:S01]  /*07b0*/  IMAD.X R13, RZ, RZ, RZ, P0 ;  /* 0x000000ffff0d7224 */ /* 0x000fe200000e06ff */
[----:B------:R-:W-:Y:S01]  /*07c0*/  IADD3 RZ, P0, R9, R10, RZ ;  /* 0x0000000a09ff7210 */ /* 0x000fe20007f1e0ff */
[----:B------:R-:W-:-:S04]  /*07d0*/  IMAD.MOV.U32 R12, RZ, RZ, R11 ;  /* 0x000000ffff0c7224 */ /* 0x000fc800078e000b */
[----:B------:R-:W-:-:S08]  /*07e0*/  IMAD.WIDE.U32.X R8, R15, R21, R12, P0 ;  /* 0x000000150f087225 */ /* 0x000fd000000e040c */
.L_x_5:
[-CC-:B------:R-:W-:Y:S01]  /*07f0*/  SHF.R.U64 R99, R8, R0.reuse, R9.reuse ;  /* 0x0000000008637219 */ /* 0x180fe20000001209 */
[----:B------:R-:W0:Y:S01]  /*0800*/  LDC R12, c[0x0][0x618] ;  /* 0x00018600ff0c7b82 */ /* 0x000e220000000800 */
[----:B------:R-:W-:Y:S01]  /*0810*/  SHF.R.U32.HI R7, RZ, R0, R9 ;  /* 0x00000000ff077219 */ /* 0x000fe20000011609 */
[----:B------:R-:W-:Y:S01]  /*0820*/  ULDC UR4, c[0x0][0x150] ;  /* 0x0000540000047ab9 */ /* 0x000fe20000000800 */
[----:B------:R-:W-:Y:S02]  /*0830*/  IADD3 R11, P0, RZ, -R99, RZ ;  /* 0x80000063ff0b7210 */ /* 0x000fe40007f1e0ff */
[----:B------:R-:W-:-:S03]  /*0840*/  I2FP.F32.U32 R0, R6 ;  /* 0x0000000600007245 */ /* 0x000fc60000201000 */
[----:B------:R-:W1:Y:S01]  /*0850*/  LDC.64 R30, c[0x0][0x640] ;  /* 0x00019000ff1e7b82 */ /* 0x000e620000000a00 */
[----:B------:R-:W-:Y:S02]  /*0860*/  IMAD.X R13, RZ, RZ, ~R7, P0 ;  /* 0x000000ffff0d7224 */ /* 0x000fe400000e0e07 */
[----:B------:R-:W-:Y:S01]  /*0870*/  FMUL R0, R0, UR4 ;  /* 0x0000000400007c20 */ /* 0x000fe20008400000 */
[----:B------:R-:W-:Y:S01]  /*0880*/  IMAD.WIDE.U32 R8, R11, R22, R16 ;  /* 0x000000160b087225 */ /* 0x000fe200078e0010 */
[----:B------:R-:W-:-:S03]  /*0890*/  ULDC UR4, c[0x0][0x154] ;  /* 0x0000550000047ab9 */ /* 0x000fc60000000800 */
[----:B------:R-:W-:Y:S01]  /*08a0*/  IMAD R10, R13, R22, RZ ;  /* 0x000000160d0a7224 */ /* 0x000fe200078e02ff */
[----:B------:R-:W2:Y:S01]  /*08b0*/  LDC R7, c[0x0][0x144] ;  /* 0x00005100ff077b82 */ /* 0x000ea20000000800 */
[----:B------:R-:W3:Y:S02]  /*08c0*/  F2I.U32.TRUNC.NTZ R0, R0 ;  /* 0x0000000000007305 */ /* 0x000ee4000020f000 */
[----:B------:R-:W-:-:S04]  /*08d0*/  IMAD R11, R11, R23, R10 ;  /* 0x000000170b0b7224 */ /* 0x000fc800078e020a */
[----:B------:R-:W-:Y:S01]  /*08e0*/  IMAD.IADD R9, R9, 0x1, R11 ;  /* 0x0000000109097824 */ /* 0x000fe200078e020b */
[----:B------:R-:W4:Y:S01]  /*08f0*/  LDC R24, c[0x0][0x608] ;  /* 0x00018200ff187b82 */ /* 0x000f220000000800 */
[----:B------:R-:W-:-:S03]  /*0900*/  IMAD.MOV.U32 R11, RZ, RZ, -0x1 ;  /* 0xffffffffff0b7424 */ /* 0x000fc600078e00ff */
[-CC-:B0-----:R-:W-:Y:S02]  /*0910*/  SHF.R.U64 R22, R8, R12.reuse, R9.reuse ;  /* 0x0000000c08167219 */ /* 0x181fe40000001209 */
[----:B------:R-:W-:Y:S02]  /*0920*/  I2FP.F32.U32 R8, R5 ;  /* 0x0000000500087245 */ /* 0x000fe40000201000 */
[----:B------:R-:W0:Y:S01]  /*0930*/  LDC R28, c[0x0][0x658] ;  /* 0x00019600ff1c7b82 */ /* 0x000e220000000800 */
[----:B-1----:R-:W-:Y:S01]  /*0940*/  ISETP.NE.U32.AND P0, PT, R30, RZ, PT ;  /* 0x000000ff1e00720c */ /* 0x002fe20003f05070 */
[----:B---3--:R-:W-:Y:S02]  /*0950*/  IMAD.MOV R10, RZ, RZ, -R0 ;  /* 0x000000ffff0a7224 */ /* 0x008fe400078e0a00 */
[----:B------:R-:W-:Y:S01]  /*0960*/  FMUL R8, R8, UR4 ;  /* 0x0000000408087c20 */ /* 0x000fe20008400000 */
[----:B------:R-:W-:Y:S02]  /*0970*/  SHF.R.U32.HI R9, RZ, R12, R9 ;  /* 0x0000000cff097219 */ /* 0x000fe40000011609 */
[----:B------:R-:W-:Y:S01]  /*0980*/  ISETP.NE.AND.EX P0, PT, R31, RZ, PT, P0 ;  /* 0x000000ff1f00720c */ /* 0x000fe20003f05300 */
[----:B------:R1:W3:Y:S01]  /*0990*/  F2I.U32.TRUNC.NTZ R15, R8 ;  /* 0x00000008000f7305 */ /* 0x0002e2000020f000 */
[----:B------:R-:W1:Y:S01]  /*09a0*/  LDC R20, c[0x0][0x148] ;  /* 0x00005200ff147b82 */ /* 0x000e620000000800 */
[----:B--2---:R-:W-:-:S07]  /*09b0*/  IMAD R0, R7, R10, R6 ;  /* 0x0000000a07007224 */ /* 0x004fce00078e0206 */
[----:B------:R-:W2:Y:S01]  /*09c0*/  LDC R26, c[0x0][0x600] ;  /* 0x00018000ff1a7b82 */ /* 0x000ea20000000800 */
[-CC-:B----4-:R-:W-:Y:S02]  /*09d0*/  SHF.R.U64 R32, R22, R24.reuse, R9.reuse ;  /* 0x0000001816207219 */ /* 0x190fe40000001209 */
[----:B------:R-:W-:Y:S01]  /*09e0*/  SHF.R.U32.HI R7, RZ, R24, R9 ;  /* 0x00000018ff077219 */ /* 0x000fe20000011609 */
[----:B------:R-:W-:-:S04]  /*09f0*/  IMAD.MOV.U32 R9, RZ, RZ, 0x1 ;  /* 0x00000001ff097424 */ /* 0x000fc800078e00ff */
[----:B------:R-:W4:Y:S01]  /*0a00*/  LDC R21, c[0x0][0x648] ;  /* 0x00019200ff157b82 */ /* 0x000f220000000800 */
[-C--:B0-----:R-:W-:Y:S02]  /*0a10*/  SHF.L.U32 R6, R11, R28.reuse, RZ ;  /* 0x0000001c0b067219 */ /* 0x081fe400000006ff */
[--C-:B------:R-:W-:Y:S02]  /*0a20*/  SHF.R.U64 R24, R32, R28, R7.reuse ;  /* 0x0000001c20187219 */ /* 0x100fe40000001207 */
[----:B------:R-:W-:Y:S02]  /*0a30*/  LOP3.LUT R13, RZ, R6, RZ, 0x33, !PT ;  /* 0x00000006ff0d7212 */ /* 0x000fe400078e33ff */
[-C--:B------:R-:W-:Y:S01]  /*0a40*/  SHF.R.U32.HI R7, RZ, R28.reuse, R7 ;  /* 0x0000001cff077219 */ /* 0x080fe20000011607 */
[----:B------:R-:W0:Y:S01]  /*0a50*/  LDC R23, c[0x0][0x638] ;  /* 0x00018e00ff177b82 */ /* 0x000e220000000800 */
[----:B------:R-:W-:Y:S01]  /*0a60*/  SHF.L.U32 R12, R9, R28, RZ ;  /* 0x0000001c090c7219 */ /* 0x000fe200000006ff */
[----:B------:R-:W-:-:S06]  /*0a70*/  IMAD.MOV.U32 R6, RZ, RZ, R24 ;  /* 0x000000ffff067224 */ /* 0x000fcc00078e0018 */
[----:B------:R-:W0:Y:S01]  /*0a80*/  LDC R101, c[0x0][0x610] ;  /* 0x00018400ff657b82 */ /* 0x000e220000000800 */
[----:B-1-3--:R-:W-:Y:S05]  /*0a90*/  @!P0 BRA `(.L_x_6) ;  /* 0x0000000000288947 */ /* 0x00afea0003800000 */
[----:B------:R-:W1:Y:S02]  /*0aa0*/  LDC R11, c[0x0][0x64c] ;  /* 0x00019300ff0b7b82 */ /* 0x000e640000000800 */
[----:B-1----:R-:W-:-:S05]  /*0ab0*/  IADD3 R11, P0, R24, R11, RZ ;  /* 0x0000000b180b7210 */ /* 0x002fca0007f1e0ff */
        /* <DEDUP_REMOVED lines=8> */
.L_x_6:
[----:B----4-:R-:W-:Y:S01]  /*0b40*/  SHF.R.U64 R6, R6, R21, R7 ;  /* 0x0000001506067219 */ /* 0x010fe20000001207 */
[----:B--2---:R-:W-:Y:S01]  /*0b50*/  VIADD R7, R26, 0xffffffff ;  /* 0xffffffff1a077836 */ /* 0x004fe20000000000 */
[----:B------:R-:W-:Y:S01]  /*0b60*/  LOP3.LUT R13, R32, R13, RZ, 0xc0, !PT ;  /* 0x0000000d200d7212 */ /* 0x000fe200078ec0ff */
[----:B------:R-:W-:Y:S02]  /*0b70*/  IMAD.MOV R15, RZ, RZ, -R15 ;  /* 0x000000ffff0f7224 */ /* 0x000fe400078e0a0f */
[----:B------:R-:W-:Y:S02]  /*0b80*/  IMAD.MOV R8, RZ, RZ, -R6 ;  /* 0x000000ffff087224 */ /* 0x000fe400078e0a06 */
[----:B------:R-:W-:Y:S01]  /*0b90*/  IMAD R13, R12, R6, R13 ;  /* 0x000000060c0d7224 */ /* 0x000fe200078e020d */
[----:B------:R-:W-:Y:S01]  /*0ba0*/  LOP3.LUT R6, R22, R7, RZ, 0xc0, !PT ;  /* 0x0000000716067212 */ /* 0x000fe200078ec0ff */
[----:B------:R-:W-:Y:S02]  /*0bb0*/  @P3 IMAD R0, R20, R15, R5 ;  /* 0x0000000f14003224 */ /* 0x000fe400078e0205 */
[----:B0-----:R-:W-:-:S02]  /*0bc0*/  IMAD R5, R8, R23, R24 ;  /* 0x0000001708057224 */ /* 0x001fc400078e0218 */
[----:B------:R-:W-:Y:S02]  /*0bd0*/  IMAD R101, R13, R101, R0 ;  /* 0x000000650d657224 */ /* 0x000fe400078e0200 */
[----:B------:R-:W-:Y:S02]  /*0be0*/  IMAD R6, R5, R26, R6 ;  /* 0x0000001a05067224 */ /* 0x000fe400078e0206 */
[----:B------:R-:W-:-:S03]  /*0bf0*/  IMAD.MOV.U32 R0, RZ, RZ, 0x1 ;  /* 0x00000001ff007424 */ /* 0x000fc600078e00ff */
[----:B------:R-:W-:Y:S02]  /*0c00*/  SEL R100, R6, R101, !P3 ;  /* 0x0000006506647207 */ /* 0x000fe40005800000 */
[----:B------:R-:W-:-:S07]  /*0c10*/  SEL R101, R101, R6, !P3 ;  /* 0x0000000665657207 */ /* 0x000fce0005800000 */
.L_x_4:
[----:B------:R-:W-:-:S08]  /*0c20*/  NOP ;  /* 0x0000000000007918 */ /* 0x000fd00000000000 */
[----:B------:R-:W0:Y:S02]  /*0c30*/  USETMAXREG.TRY_ALLOC.CTAPOOL UP0, 0xe8 ;  /* 0x000000e8000079c8 */ /* 0x000e240008000600 */
[----:B0-----:R-:W-:-:S13]  /*0c40*/  PLOP3.LUT P0, PT, PT, PT, UP0, 0x80, 0x0 ;  /* 0x000000000000781c */ /* 0x001fda0003f0f008 */
[----:B------:R-:W-:Y:S05]  /*0c50*/  @!P0 BRA `(.L_x_4) ;  /* 0xfffffffc00f08947 */ /* 0x000fea000383ffff */
[----:B------:R-:W-:Y:S01]  /*0c60*/  ULDC.64 UR4, c[0x0][0x598] ;  /* 0x0001660000047ab9 */ /* 0x000fe20000000a00 */
[----:B------:R-:W-:Y:S01]  /*0c70*/  ULDC.64 UR36, c[0x0][0x208] ;  /* 0x0000820000247ab9 */ /* 0x000fe20000000a00 */
[----:B------:R-:W-:-:S04]  /*0c80*/  ISETP.NE.U32.AND P0, PT, RZ, UR4, PT ;  /* 0x00000004ff007c0c */ /* 0x000fc8000bf05070 */
[----:B------:R-:W-:-:S13]  /*0c90*/  ISETP.NE.AND.EX P0, PT, RZ, UR5, PT, P0 ;  /* 0x00000005ff007c0c */ /* 0x000fda000bf05300 */
[----:B------:R-:W-:Y:S05]  /*0ca0*/  @!P0 BRA `(.L_x_7) ;  /* 0x00000000001c8947 */ /* 0x000fea0003800000 */
[----:B------:R-:W0:Y:S02]  /*0cb0*/  LDC.64 R6, c[0x0][0x598] ;  /* 0x00016600ff067b82 */ /* 0x000e240000000a00 */
[----:B0-----:R-:W2:Y:S02]  /*0cc0*/  LDG.E.64 R6, desc[UR36][R6.64] ;  /* 0x0000002406067981 */ /* 0x001ea4000c1e1b00 */
[----:B--2---:R-:W-:-:S04]  /*0cd0*/  ISETP.NE.U32.AND P0, PT, R6, RZ, PT ;  /* 0x000000ff0600720c */ /* 0x004fc80003f05070 */
[----:B------:R-:W-:-:S13]  /*0ce0*/  ISETP.NE.AND.EX P0, PT, R7, RZ, PT, P0 ;  /* 0x000000ff0700720c */ /* 0x000fda0003f05300 */
[----:B------:R-:W-:Y:S05]  /*0cf0*/  @!P0 BRA `(.L_x_7) ;  /* 0x0000000000088947 */ /* 0x000fea0003800000 */
[----:B------:R0:W5:Y:S01]  /*0d00*/  LD.E R19, desc[UR36][R6.64] ;  /* 0x0000002406137980 */ /* 0x000162000c101900 */
[----:B------:R-:W-:Y:S05]  /*0d10*/  BRA `(.L_x_8) ;  /* 0x0000000000247947 */ /* 0x000fea0003800000 */
.L_x_7:
[----:B------:R-:W-:Y:S02]  /*0d20*/  ULDC.64 UR4, c[0x0][0x588] ;  /* 0x0001620000047ab9 */ /* 0x000fe40000000a00 */
[----:B------:R-:W-:-:S04]  /*0d30*/  ISETP.NE.U32.AND P0, PT, RZ, UR4, PT ;  /* 0x00000004ff007c0c */ /* 0x000fc8000bf05070 */
[----:B------:R-:W-:-:S13]  /*0d40*/  ISETP.NE.AND.EX P0, PT, RZ, UR5, PT, P0 ;  /* 0x00000005ff007c0c */ /* 0x000fda000bf05300 */
[----:B------:R-:W-:Y:S05]  /*0d50*/  @!P0 BRA `(.L_x_9) ;  /* 0x00000000000c8947 */ /* 0x000fea0003800000 */
[----:B------:R-:W0:Y:S02]  /*0d60*/  LDC.64 R6, c[0x0][0x588] ;  /* 0x00016200ff067b82 */ /* 0x000e240000000a00 */
[----:B0-----:R1:W5:Y:S01]  /*0d70*/  LDG.E R19, desc[UR36][R6.64] ;  /* 0x0000002406137981 */ /* 0x001362000c1e1900 */
[----:B------:R-:W-:Y:S05]  /*0d80*/  BRA `(.L_x_8) ;  /* 0x0000000000087947 */ /* 0x000fea0003800000 */
.L_x_9:
[----:B------:R-:W-:Y:S02]  /*0d90*/  ULDC UR4, c[0x0][0x580] ;  /* 0x0001600000047ab9 */ /* 0x000fe40000000800 */
[----:B------:R-:W-:-:S07]  /*0da0*/  MOV R19, UR4 ;  /* 0x0000000400137c02 */ /* 0x000fce0008000f00 */
.L_x_8:
[----:B------:R-:W-:Y:S02]  /*0db0*/  ULDC.64 UR4, c[0x0][0x5a0] ;  /* 0x0001680000047ab9 */ /* 0x000fe40000000a00 */
[----:B------:R-:W-:-:S04]  /*0dc0*/  ISETP.NE.U32.AND P0, PT, RZ, UR4, PT ;  /* 0x00000004ff007c0c */ /* 0x000fc8000bf05070 */
[----:B------:R-:W-:-:S13]  /*0dd0*/  ISETP.NE.AND.EX P0, PT, RZ, UR5, PT, P0 ;  /* 0x00000005ff007c0c */ /* 0x000fda000bf05300 */
[----:B------:R-:W-:Y:S05]  /*0de0*/  @!P0 BRA `(.L_x_10) ;  /* 0x00000000001c8947 */ /* 0x000fea0003800000 */
[----:B01----:R-:W0:Y:S02]  /*0df0*/  LDC.64 R6, c[0x0][0x5a0] ;  /* 0x00016800ff067b82 */ /* 0x003e240000000a00 */
[----:B0-----:R-:W2:Y:S02]  /*0e00*/  LDG.E.64 R6, desc[UR36][R6.64] ;  /* 0x0000002406067981 */ /* 0x001ea4000c1e1b00 */
[----:B--2---:R-:W-:-:S04]  /*0e10*/  ISETP.NE.U32.AND P0, PT, R6, RZ, PT ;  /* 0x000000ff0600720c */ /* 0x004fc80003f05070 */
[----:B------:R-:W-:-:S13]  /*0e20*/  ISETP.NE.AND.EX P0, PT, R7, RZ, PT, P0 ;  /* 0x000000ff0700720c */ /* 0x000fda0003f05300 */
[----:B------:R-:W-:Y:S05]  /*0e30*/  @!P0 BRA `(.L_x_10) ;  /* 0x0000000000088947 */ /* 0x000fea0003800000 */
[----:B------:R0:W5:Y:S01]  /*0e40*/  LD.E R88, desc[UR36][R6.64] ;  /* 0x0000002406587980 */ /* 0x000162000c101900 */
[----:B------:R-:W-:Y:S05]  /*0e50*/  BRA `(.L_x_11) ;  /* 0x0000000000247947 */ /* 0x000fea0003800000 */
.L_x_10:
[----:B------:R-:W-:Y:S02]  /*0e60*/  ULDC.64 UR4, c[0x0][0x590] ;  /* 0x0001640000047ab9 */ /* 0x000fe40000000a00 */
[----:B------:R-:W-:-:S04]  /*0e70*/  ISETP.NE.U32.AND P0, PT, RZ, UR4, PT ;  /* 0x00000004ff007c0c */ /* 0x000fc8000bf05070 */
[----:B------:R-:W-:-:S13]  /*0e80*/  ISETP.NE.AND.EX P0, PT, RZ, UR5, PT, P0 ;  /* 0x00000005ff007c0c */ /* 0x000fda000bf05300 */
[----:B------:R-:W-:Y:S05]  /*0e90*/  @!P0 BRA `(.L_x_12) ;  /* 0x00000000000c8947 */ /* 0x000fea0003800000 */
[----:B------:R-:W2:Y:S02]  /*0ea0*/  LDC.64 R88, c[0x0][0x590] ;  /* 0x00016400ff587b82 */ /* 0x000ea40000000a00 */
[----:B--2---:R2:W5:Y:S01]  /*0eb0*/  LDG.E R88, desc[UR36][R88.64] ;  /* 0x0000002458587981 */ /* 0x004562000c1e1900 */
[----:B------:R-:W-:Y:S05]  /*0ec0*/  BRA `(.L_x_11) ;  /* 0x0000000000087947 */ /* 0x000fea0003800000 */
.L_x_12:
[----:B------:R-:W-:Y:S02]  /*0ed0*/  ULDC UR4, c[0x0][0x584] ;  /* 0x0001610000047ab9 */ /* 0x000fe40000000800 */
[----:B------:R-:W-:-:S07]  /*0ee0*/  IMAD.U32 R88, RZ, RZ, UR4 ;  /* 0x00000004ff587e24 */ /* 0x000fce000f8e00ff */
.L_x_11:
[----:B------:R-:W-:-:S13]  /*0ef0*/  LOP3.LUT P0, RZ, R0, 0xff, RZ, 0xc0, !PT ;  /* 0x000000ff00ff7812 */ /* 0x000fda000780c0ff */
[----:B------:R-:W-:Y:S05]  /*0f00*/  @!P0 EXIT ;  /* 0x000000000000894d */ /* 0x000fea0003800000 */
[----:B------:R-:W3:Y:S01]  /*0f10*/  LDC R90, c[0x0][0x658] ;  /* 0x00019600ff5a7b82 */ /* 0x000ee20000000800 */
[----:B------:R-:W-:Y:S01]  /*0f20*/  ULDC.64 UR6, c[0x0][0x288] ;  /* 0x0000a20000067ab9 */ /* 0x000fe20000000a00 */
[----:B------:R-:W-:Y:S01]  /*0f30*/  LOP3.LUT R14, R14, 0x1, RZ, 0xc0, !PT ;  /* 0x000000010e0e7812 */ /* 0x000fe200078ec0ff */
[----:B------:R-:W-:Y:S01]  /*0f40*/  UIADD3 UR4, UR7, 0x3f, URZ ;  /* 0x0000003f07047890 */ /* 0x000fe2000fffe03f */
[----:B------:R-:W-:Y:S01]  /*0f50*/  SHF.R.U32.HI R0, RZ, 0x2, R3 ;  /* 0x00000002ff007819 */ /* 0x000fe20000011603 */
[----:B01----:R-:W-:Y:S01]  /*0f60*/  IMAD.MOV.U32 R7, RZ, RZ, -0x1 ;  /* 0xffffffffff077424 */ /* 0x003fe200078e00ff */
[----:B------:R-:W-:Y:S01]  /*0f70*/  SHF.R.U32.HI R4, RZ, 0x1, R4 ;  /* 0x00000001ff047819 */ /* 0x000fe20000011604 */
[----:B------:R-:W-:Y:S01]  /*0f80*/  USHF.R.S32.HI UR5, URZ, 0x1f, UR4 ;  /* 0x0000001f3f057899 */ /* 0x000fe20008011404 */
[----:B------:R-:W0:Y:S01]  /*0f90*/  LDC.64 R92, c[0x0][0x5c8] ;  /* 0x00017200ff5c7b82 */ /* 0x000e220000000a00 */
[----:B------:R-:W-:Y:S01]  /*0fa0*/  IMAD.SHL.U32 R5, R14, 0x40, RZ ;  /* 0x000000400e057824 */ /* 0x000fe200078e00ff */
[----:B------:R-:W-:Y:S01]  /*0fb0*/  LOP3.LUT R0, R0, 0x7, RZ, 0xc0, !PT ;  /* 0x0000000700007812 */ /* 0x000fe200078ec0ff */
[----:B------:R-:W-:Y:S01]  /*0fc0*/  ULEA.HI UR5, UR5, UR4, URZ, 0x6 ;  /* 0x0000000405057291 */ /* 0x000fe2000f8f303f */
[----:B------:R-:W-:Y:S01]  /*0fd0*/  LOP3.LUT R23, R4, 0x30, RZ, 0xc0, !PT ;  /* 0x0000003004177812 */ /* 0x000fe200078ec0ff */
[----:B------:R-:W-:Y:S01]  /*0fe0*/  IMAD.MOV.U32 R9, RZ, RZ, 0x1 ;  /* 0x00000001ff097424 */ /* 0x000fe200078e00ff */
[--C-:B------:R-:W-:Y:S01]  /*0ff0*/  LOP3.LUT R22, R5, 0x40, R0.reuse, 0xe2, !PT ;  /* 0x0000004005167812 */ /* 0x100fe200078ee200 */
[----:B------:R-:W-:Y:S01]  /*1000*/  USHF.R.S32.HI UR43, URZ, 0x6, UR5 ;  /* 0x000000063f2b7899 */ /* 0x000fe20008011405 */
[----:B------:R-:W1:Y:S01]  /*1010*/  LDC R95, c[0x0][0x600] ;  /* 0x00018000ff5f7b82 */ /* 0x000e620000000800 */
[-C--:B------:R-:W-:Y:S01]  /*1020*/  IADD3 R5, RZ, -R23.reuse, -R0 ;  /* 0x80000017ff057210 */ /* 0x080fe20007ffe800 */
[----:B------:R-:W-:Y:S01]  /*1030*/  IMAD.U32 R6, RZ, RZ, UR6 ;  /* 0x00000006ff067e24 */ /* 0x000fe2000f8e00ff */
[C---:B--2---:R-:W-:Y:S01]  /*1040*/  LOP3.LUT R89, R3.reuse, 0x3, RZ, 0xc0, !PT ;  /* 0x0000000303597812 */ /* 0x044fe200078ec0ff */
[----:B------:R-:W-:Y:S01]  /*1050*/  UISETP.LT.AND UP0, UPT, UR43, 0x1, UPT ;  /* 0x000000012b00788c */ /* 0x000fe2000bf01270 */
[----:B------:R-:W-:Y:S01]  /*1060*/  LOP3.LUT R94, R3, 0x80, RZ, 0xc0, !PT ;  /* 0x00000080035e7812 */ /* 0x000fe200078ec0ff */
[----:B------:R-:W-:Y:S01]  /*1070*/  IMAD R5, R14, -0x40, R5 ;  /* 0xffffffc00e057824 */ /* 0x000fe200078e0205 */
[----:B------:R-:W-:Y:S01]  /*1080*/  ULDC UR4, c[0x0][0x284] ;  /* 0x0000a10000047ab9 */ /* 0x000fe20000000800 */
[-C--:B---3--:R-:W-:Y:S01]  /*1090*/  SHF.L.U32 R7, R7, R90.reuse, RZ ;  /* 0x0000005a07077219 */ /* 0x088fe200000006ff */
[----:B------:R-:W-:Y:S01]  /*10a0*/  USEL UR44, UR43, 0x1, UP0 ;  /* 0x000000012b2c7887 */ /* 0x000fe20008000000 */
[----:B------:R-:W-:Y:S01]  /*10b0*/  LOP3.LUT R22, R22, R23, RZ, 0xfc, !PT ;  /* 0x0000001716167212 */ /* 0x000fe200078efcff */
[----:B------:R-:W-:Y:S01]  /*10c0*/  IMAD R89, R89, -0x2, R6 ;  /* 0xfffffffe59597824 */ /* 0x000fe200078e0206 */
[----:B------:R-:W-:Y:S01]  /*10d0*/  SHF.L.U32 R90, R9, R90, RZ ;  /* 0x0000005a095a7219 */ /* 0x000fe200000006ff */
[----:B------:R-:W-:Y:S01]  /*10e0*/  VIADD R97, R5, UR4 ;  /* 0x0000000405617c36 */ /* 0x000fe20008000000 */
[----:B------:R-:W-:Y:S01]  /*10f0*/  LOP3.LUT R98, R18, 0x1, RZ, 0xfc, !PT ;  /* 0x0000000112627812 */ /* 0x000fe200078efcff */
[----:B------:R-:W-:Y:S01]  /*1100*/  IMAD.MOV.U32 R23, RZ, RZ, RZ ;  /* 0x000000ffff177224 */ /* 0x000fe200078e00ff */
[C---:B0-----:R-:W-:Y:S01]  /*1110*/  SHF.L.U64.HI R91, R92.reuse, 0x3, R93 ;  /* 0x000000035c5b7819 */ /* 0x041fe2000001025d */
[----:B------:R-:W-:Y:S01]  /*1120*/  IMAD.SHL.U32 R92, R92, 0x8, RZ ;  /* 0x000000085c5c7824 */ /* 0x000fe200078e00ff */
[----:B------:R-:W-:Y:S01]  /*1130*/  SHF.R.U32.HI R94, RZ, 0x7, R94 ;  /* 0x00000007ff5e7819 */ /* 0x000fe2000001165e */
[----:B------:R-:W-:Y:S01]  /*1140*/  IMAD.SHL.U32 R93, R3, 0x2, RZ ;  /* 0x00000002035d7824 */ /* 0x000fe200078e00ff */
[----:B------:R-:W-:Y:S01]  /*1150*/  LOP3.LUT R96, RZ, R7, RZ, 0x33, !PT ;  /* 0x00000007ff607212 */ /* 0x000fe200078e33ff */
[----:B------:R-:W-:Y:S01]  /*1160*/  UIADD3 UR44, UR43, -UR44, URZ ;  /* 0x8000002c2b2c7290 */ /* 0x000fe2000fffe03f */
[----:B------:R-:W-:Y:S01]  /*1170*/  UMOV UR40, URZ ;  /* 0x0000003f00287c82 */ /* 0x000fe20008000000 */
[----:B-1----:R-:W-:Y:S01]  /*1180*/  VIADD R95, R95, 0xffffffff ;  /* 0xffffffff5f5f7836 */ /* 0x002fe20000000000 */
[----:B------:R-:W-:-:S09]  /*1190*/  UMOV UR42, URZ ;  /* 0x0000003f002a7c82 */ /* 0x000fd20008000000 */
.L_x_158:
[----:B0-----:R-:W0:Y:S01]  /*11a0*/  SHFL.IDX PT, R0, R94, RZ, 0x1f ;  /* 0x00001fff5e007589 */ /* 0x001e2200000e0000 */
[----:B-1----:R-:W1:Y:S01]  /*11b0*/  S2UR UR7, SR_CgaCtaId ;  /* 0x00000000000779c3 */ /* 0x002e620000008800 */
[----:B------:R-:W-:Y:S01]  /*11c0*/  UMOV UR6, 0x400 ;  /* 0x0000040000067882 */ /* 0x000fe20000000000 */
[----:B0-----:R-:W-:Y:S01]  /*11d0*/  R2UR UR4, R0 ;  /* 0x00000000000472ca */ /* 0x001fe200000e0000 */
[----:B-1----:R-:W-:-:S12]  /*11e0*/  ULEA UR46, UR7, UR6, 0x18 ;  /* 0x00000006072e7291 */ /* 0x002fd8000f8ec03f */
[----:B------:R-:W-:-:S04]  /*11f0*/  ULEA.HI UR5, UR4, UR4, URZ, 0x1 ;  /* 0x0000000404057291 */ /* 0x000fc8000f8f083f */
[----:B------:R-:W-:-:S04]  /*1200*/  ULOP3.LUT UR5, UR5, 0x7fffe, URZ, 0xc0, !UPT ;  /* 0x0007fffe05057892 */ /* 0x000fc8000f8ec03f */
[----:B------:R-:W-:-:S03]  /*1210*/  UIADD3 UR5, UR4, -UR5, URZ ;  /* 0x8000000504057290 */ /* 0x000fc6000fffe03f */
[----:B------:R-:W-:Y:S01]  /*1220*/  ULDC UR4, c[0x0][0x28c] ;  /* 0x0000a30000047ab9 */ /* 0x000fe20000000800 */
[----:B------:R-:W-:Y:S01]  /*1230*/  ULEA UR5, UR5, UR46, 0xd ;  /* 0x0000002e05057291 */ /* 0x000fe2000f8e683f */
[----:B------:R-:W-:-:S03]  /*1240*/  ISETP.LT.AND P0, PT, RZ, UR4, PT ;  /* 0x00000004ff007c0c */ /* 0x000fc6000bf01270 */
[----:B------:R-:W-:-:S04]  /*1250*/  UIADD3 UR5, UR5, 0x100, URZ ;  /* 0x0000010005057890 */ /* 0x000fc8000fffe03f */
[----:B------:R-:W-:-:S04]  /*1260*/  USHF.R.U32.HI UR5, URZ, 0x4, UR5 ;  /* 0x000000043f057899 */ /* 0x000fc80008011605 */
[----:B------:R-:W-:-:S04]  /*1270*/  ULOP3.LUT UR5, UR5, 0x3fff, URZ, 0xc0, !UPT ;  /* 0x00003fff05057892 */ /* 0x000fc8000f8ec03f */
[----:B------:R-:W-:Y:S01]  /*1280*/  ULOP3.LUT UR45, UR5, 0x10000, URZ, 0xfc, !UPT ;  /* 0x00010000052d7892 */ /* 0x000fe2000f8efc3f */
[----:B--234-:R-:W-:Y:S11]  /*1290*/  @P0 BRA `(.L_x_13) ;  /* 0x0000000000400947 */ /* 0x01cff60003800000 */
[----:B------:R-:W-:Y:S01]  /*12a0*/  MOV R0, 0x0 ;  /* 0x0000000000007802 */ /* 0x000fe20000000f00 */
[----:B------:R-:W-:Y:S01]  /*12b0*/  ULDC.64 UR4, c[0x4][0x68] ;  /* 0x01001a0000047ab9 */ /* 0x000fe20000000a00 */
[----:B------:R-:W-:Y:S01]  /*12c0*/  ULDC.64 UR6, c[0x4][0x8] ;  /* 0x0100020000067ab9 */ /* 0x000fe20000000a00 */
[----:B------:R-:W-:Y:S01]  /*12d0*/  IMAD.U32 R4, RZ, RZ, UR4 ;  /* 0x00000004ff047e24 */ /* 0x000fe2000f8e00ff */
[----:B------:R0:W1:Y:S01]  /*12e0*/  LDC.64 R14, c[0x4][R0] ;  /* 0x01000000000e7b82 */ /* 0x0000620000000a00 */
[----:B------:R-:W-:Y:S01]  /*12f0*/  IMAD.U32 R5, RZ, RZ, UR5 ;  /* 0x00000005ff057e24 */ /* 0x000fe2000f8e00ff */
[----:B------:R-:W-:Y:S01]  /*1300*/  ULDC.64 UR4, c[0x4][0x70] ;  /* 0x01001c0000047ab9 */ /* 0x000fe20000000a00 */
[----:B------:R-:W-:Y:S02]  /*1310*/  IMAD.U32 R10, RZ, RZ, UR6 ;  /* 0x00000006ff0a7e24 */ /* 0x000fe4000f8e00ff */
[----:B------:R-:W-:Y:S02]  /*1320*/  IMAD.U32 R6, RZ, RZ, UR4 ;  /* 0x00000004ff067e24 */ /* 0x000fe4000f8e00ff */
[----:B------:R-:W-:-:S02]  /*1330*/  IMAD.U32 R7, RZ, RZ, UR5 ;  /* 0x00000005ff077e24 */ /* 0x000fc4000f8e00ff */
[----:B------:R-:W-:Y:S02]  /*1340*/  IMAD.U32 R11, RZ, RZ, UR7 ;  /* 0x00000007ff0b7e24 */ /* 0x000fe4000f8e00ff */
[----:B------:R-:W-:Y:S02]  /*1350*/  IMAD.MOV.U32 R8, RZ, RZ, 0x1e1 ;  /* 0x000001e1ff087424 */ /* 0x000fe400078e00ff */
[----:B------:R-:W-:Y:S02]  /*1360*/  IMAD.MOV.U32 R12, RZ, RZ, 0x1 ;  /* 0x00000001ff0c7424 */ /* 0x000fe400078e00ff */
[----:B0-----:R-:W-:-:S07]  /*1370*/  IMAD.MOV.U32 R13, RZ, RZ, RZ ;  /* 0x000000ffff0d7224 */ /* 0x001fce00078e00ff */
[----:B------:R-:W-:-:S07]  /*1380*/  LEPC R20, `(.L_x_13) ;  /* 0x000000001014794e */ /* 0x000fce0000000000 */
[----:B-1---5:R-:W-:Y:S05]  /*1390*/  CALL.ABS.NOINC R14 ;  /* 0x000000000e007343 */ /* 0x022fea0003c00000 */
.L_x_13:
[----:B------:R-:W-:-:S13]  /*13a0*/  ISETP.NE.AND P0, PT, R98, 0x3, PT ;  /* 0x000000036200780c */ /* 0x000fda0003f05270 */
[----:B------:R-:W-:Y:S05]  /*13b0*/  @!P0 BRA `(.L_x_14) ;  /* 0x0000000000048947 */ /* 0x000fea0003800000 */
[----:B------:R-:W-:Y:S01]  /*13c0*/  BPT.TRAP 0x1 ;  /* 0x000000040000795c */ /* 0x000fe20000300000 */
.L_x_14:
[----:B------:R-:W-:Y:S02]  /*13d0*/  IMAD.U32 R3, RZ, RZ, UR42 ;  /* 0x0000002aff037e24 */ /* 0x000fe4000f8e00ff */
[----:B------:R-:W-:-:S03]  /*13e0*/  IMAD.U32 R0, RZ, RZ, UR40 ;  /* 0x00000028ff007e24 */ /* 0x000fc6000f8e00ff */
[----:B------:R-:W-:Y:S02]  /*13f0*/  LEA R3, R3, UR46, 0x3 ;  /* 0x0000002e03037c11 */ /* 0x000fe4000f8e18ff */
[----:B------:R-:W-:-:S04]  /*1400*/  SHF.L.U32 R0, R0, 0x1f, RZ ;  /* 0x0000001f00007819 */ /* 0x000fc800000006ff */
[----:B------:R0:W1:Y:S01]  /*1410*/  SYNCS.PHASECHK.TRANS64.TRYWAIT P1, [R3+URZ], R0 ;  /* 0x00000000030075a7 */ /* 0x000062000802017f */
[----:B------:R-:W-:Y:S05]  /*1420*/  @!P0 BRA `(.L_x_15) ;  /* 0x0000000000048947 */ /* 0x000fea0003800000 */
[----:B------:R-:W-:Y:S01]  /*1430*/  BPT.TRAP 0x1 ;  /* 0x000000040000795c */ /* 0x000fe20000300000 */
.L_x_15:
[----:B------:R-:W-:-:S05]  /*1440*/  IMAD.U32 R4, RZ, RZ, UR44 ;  /* 0x0000002cff047e24 */ /* 0x000fca000f8e00ff */
[----:B------:R-:W-:Y:S01]  /*1450*/  ISETP.GE.AND P2, PT, R4, 0x1, PT ;  /* 0x000000010400780c */ /* 0x000fe20003f46270 */
[----:B-1----:R-:W-:-:S12]  /*1460*/  @P1 BRA `(.L_x_16) ;  /* 0x0000000000081947 */ /* 0x002fd80003800000 */
[----:B------:R-:W1:Y:S02]  /*1470*/  SYNCS.PHASECHK.TRANS64.TRYWAIT P1, [R3+URZ], R0 ;  /* 0x00000000030075a7 */ /* 0x000e64000802017f */
[----:B-1----:R-:W-:Y:S05]  /*1480*/  @!P1 BRA `(.L_x_17) ;  /* 0x0000005c00549947 */ /* 0x002fea0003800000 */
.L_x_16:
[----:B------:R-:W-:Y:S05]  /*1490*/  WARPSYNC.ALL ;  /* 0x0000000000007948 */ /* 0x000fea0003800000 */
[----:B------:R-:W-:Y:S01]  /*14a0*/  UIADD3 UR4, UR46, 0x18100, URZ ;  /* 0x000181002e047890 */ /* 0x000fe2000fffe03f */
[----:B------:R-:W-:Y:S01]  /*14b0*/  WARPGROUP.ARRIVE ;  /* 0x00000000000079c5 */ /* 0x000fe20000000000 */
[----:B------:R-:W-:Y:S02]  /*14c0*/  ULEA UR5, UR42, UR45, 0xb ;  /* 0x0000002d2a057291 */ /* 0x000fe4000f8e583f */
[----:B------:R-:W-:Y:S01]  /*14d0*/  USHF.R.U32.HI UR4, URZ, 0x4, UR4 ;  /* 0x000000043f047899 */ /* 0x000fe20008011604 */
[----:B------:R-:W-:Y:S01]  /*14e0*/  UMOV UR9, 0x40000040 ;  /* 0x4000004000097882 */ /* 0x000fe20000000000 */
[----:B------:R-:W-:-:S02]  /*14f0*/  UMOV UR11, 0x40000040 ;  /* 0x40000040000b7882 */ /* 0x000fc40000000000 */
[----:B------:R-:W-:Y:S01]  /*1500*/  ULOP3.LUT UR4, UR4, 0x3fff, URZ, 0xc0, !UPT ;  /* 0x00003fff04047892 */ /* 0x000fe2000f8ec03f */
[----:B------:R-:W-:-:S03]  /*1510*/  UMOV UR8, UR5 ;  /* 0x0000000500087c82 */ /* 0x000fc60008000000 */
[----:B------:R-:W-:-:S04]  /*1520*/  ULOP3.LUT UR4, UR4, 0x10000, URZ, 0xfc, !UPT ;  /* 0x0001000004047892 */ /* 0x000fc8000f8efc3f */
[----:B------:R-:W-:-:S07]  /*1530*/  ULEA UR6, UR42, UR4, 0xb ;  /* 0x000000042a067291 */ /* 0x000fce000f8e583f */
[----:B------:R-:W-:Y:S02]  /*1540*/  UMOV UR10, UR6 ;  /* 0x00000006000a7c82 */ /* 0x000fe40008000000 */
[----:B------:R-:W-:Y:S01]  /*1550*/  HGMMA.64x128x8.F32.TF32 R24, gdesc[UR8], RZ, !UPT, gsb0 ;  /* 0x05e00000081879f0 */ /* 0x000fe2000c0028ff */
[----:B------:R-:W-:Y:S02]  /*1560*/  UIADD3 UR8, UR5, 0x2, URZ ;  /* 0x0000000205087890 */ /* 0x000fe4000fffe03f */
[----:B------:R-:W-:Y:S01]  /*1570*/  UIADD3 UR10, UR6, 0x2, URZ ;  /* 0x00000002060a7890 */ /* 0x000fe2000fffe03f */
[----:B------:R-:W-:Y:S01]  /*1580*/  UMOV UR9, 0x40000040 ;  /* 0x4000004000097882 */ /* 0x000fe20000000000 */
[----:B------:R-:W-:Y:S01]  /*1590*/  UMOV UR11, 0x40000040 ;  /* 0x40000040000b7882 */ /* 0x000fe20000000000 */
[----:B------:R-:W-:Y:S02]  /*15a0*/  WARPGROUP.DEPBAR.LE gsb0, 0x0 ;  /* 0x00008000000079c5 */ /* 0x000fe40000010000 */
[----:B------:R-:W-:-:S06]  /*15b0*/  WARPGROUP.ARRIVE ;  /* 0x00000000000079c5 */ /* 0x000fcc0000000000 */
[----:B------:R-:W-:Y:S01]  /*15c0*/  HGMMA.64x128x8.F32.TF32 R24, gdesc[UR8], R24, gsb0 ;  /* 0x05e00000081879f0 */ /* 0x000fe20008002818 */
        /* <DEDUP_REMOVED lines=41> */
[----:B------:R-:W-:Y:S03]  /*1860*/  HGMMA.64x128x8.F32.TF32 R24, gdesc[UR8], R24, gsb0 ;  /* 0x05e00000081879f0 */ /* 0x000fe60008002818 */
[----:B------:R-:W-:Y:S02]  /*1870*/  WARPGROUP.DEPBAR.LE gsb0, 0x0 ;  /* 0x00008000000079c5 */ /* 0x000fe40000010000 */
[----:B------:R-:W-:Y:S05]  /*1880*/  @!P2 BRA `(.L_x_18) ;  /* 0x00000004008ca947 */ /* 0x000fea0003800000 */
[----:B------:R-:W-:Y:S01]  /*1890*/  UIADD3 UR5, UR42, 0x1, URZ ;  /* 0x000000012a057890 */ /* 0x000fe2000fffe03f */
[----:B01----:R-:W-:-:S03]  /*18a0*/  IMAD.U32 R0, RZ, RZ, UR44 ;  /* 0x0000002cff007e24 */ /* 0x003fc6000f8e00ff */
[----:B------:R-:W-:-:S04]  /*18b0*/  UISETP.NE.AND UP0, UPT, UR5, 0x3, UPT ;  /* 0x000000030500788c */ /* 0x000fc8000bf05270 */
[----:B------:R-:W-:Y:S02]  /*18c0*/  USEL UR6, URZ, 0x1, UP0 ;  /* 0x000000013f067887 */ /* 0x000fe40008000000 */
[----:B------:R-:W-:Y:S02]  /*18d0*/  USEL UR5, UR5, URZ, UP0 ;  /* 0x0000003f05057287 */ /* 0x000fe40008000000 */
[----:B------:R-:W-:-:S06]  /*18e0*/  ULOP3.LUT UR6, UR40, UR6, URZ, 0x3c, !UPT ;  /* 0x0000000628067292 */ /* 0x000fcc000f8e3c3f */
[----:B------:R-:W-:Y:S01]  /*18f0*/  IMAD.U32 R5, RZ, RZ, UR6 ;  /* 0x00000006ff057e24 */ /* 0x000fe2000f8e00ff */
[----:B------:R-:W-:-:S06]  /*1900*/  UMOV UR6, UR42 ;  /* 0x0000002a00067c82 */ /* 0x000fcc0008000000 */
.L_x_25:
[----:B01----:R-:W-:Y:S05]  /*1910*/  @!P0 BRA `(.L_x_19) ;  /* 0x0000000000048947 */ /* 0x003fea0003800000 */
[----:B------:R-:W-:Y:S01]  /*1920*/  BPT.TRAP 0x1 ;  /* 0x000000040000795c */ /* 0x000fe20000300000 */
.L_x_19:
[----:B------:R-:W0:Y:S01]  /*1930*/  S2UR UR8, SR_CgaCtaId ;  /* 0x00000000000879c3 */ /* 0x000e220000008800 */
[----:B------:R-:W-:Y:S01]  /*1940*/  UMOV UR7, 0x400 ;  /* 0x0000040000077882 */ /* 0x000fe20000000000 */
[----:B------:R-:W-:Y:S01]  /*1950*/  SHF.L.U32 R3, R5, 0x1f, RZ ;  /* 0x0000001f05037819 */ /* 0x000fe200000006ff */
[----:B0-----:R-:W-:-:S04]  /*1960*/  ULEA UR7, UR8, UR7, 0x18 ;  /* 0x0000000708077291 */ /* 0x001fc8000f8ec03f */
[----:B------:R-:W-:-:S09]  /*1970*/  ULEA UR8, UR5, UR7, 0x3 ;  /* 0x0000000705087291 */ /* 0x000fd2000f8e183f */
[----:B------:R0:W1:Y:S01]  /*1980*/  SYNCS.PHASECHK.TRANS64.TRYWAIT P1, [UR8], R3 ;  /* 0x00000003ff0075a7 */ /* 0x0000620008020148 */
[----:B------:R-:W-:Y:S05]  /*1990*/  @!P0 BRA `(.L_x_20) ;  /* 0x0000000000048947 */ /* 0x000fea0003800000 */
[----:B------:R-:W-:Y:S01]  /*19a0*/  BPT.TRAP 0x1 ;  /* 0x000000040000795c */ /* 0x000fe20000300000 */
.L_x_20:
[----:B-1----:R-:W-:Y:S05]  /*19b0*/  @P1 BRA `(.L_x_21) ;  /* 0x0000000000081947 */ /* 0x002fea0003800000 */
[----:B------:R-:W1:Y:S02]  /*19c0*/  SYNCS.PHASECHK.TRANS64.TRYWAIT P1, [UR8], R3 ;  /* 0x00000003ff0075a7 */ /* 0x000e640008020148 */
[----:B-1----:R-:W-:Y:S05]  /*19d0*/  @!P1 BRA `(.L_x_22) ;  /* 0x0000005800149947 */ /* 0x002fea0003800000 */
.L_x_21:
[----:B------:R-:W-:Y:S01]  /*19e0*/  ULEA UR12, UR5, UR45, 0xb ;  /* 0x0000002d050c7291 */ /* 0x000fe2000f8e583f */
[----:B------:R-:W-:Y:S01]  /*19f0*/  WARPGROUP.ARRIVE ;  /* 0x00000000000079c5 */ /* 0x000fe20000000000 */
[----:B------:R-:W-:Y:S01]  /*1a00*/  ULEA UR13, UR5, UR4, 0xb ;  /* 0x00000004050d7291 */ /* 0x000fe2000f8e583f */
[----:B------:R-:W-:Y:S01]  /*1a10*/  UMOV UR9, 0x40000040 ;  /* 0x4000004000097882 */ /* 0x000fe20000000000 */
[----:B------:R-:W-:-:S03]  /*1a20*/  UMOV UR11, 0x40000040 ;  /* 0x40000040000b7882 */ /* 0x000fc60000000000 */
[----:B------:R-:W-:Y:S02]  /*1a30*/  UMOV UR8, UR12 ;  /* 0x0000000c00087c82 */ /* 0x000fe40008000000 */
[----:B------:R-:W-:Y:S02]  /*1a40*/  UMOV UR10, UR13 ;  /* 0x0000000d000a7c82 */ /* 0x000fe40008000000 */
[----:B------:R-:W-:Y:S01]  /*1a50*/  HGMMA.64x128x8.F32.TF32 R24, gdesc[UR8], R24, gsb0 ;  /* 0x05e00000081879f0 */ /* 0x000fe20008002818 */
[----:B------:R-:W-:Y:S02]  /*1a60*/  UIADD3 UR8, UR12, 0x2, URZ ;  /* 0x000000020c087890 */ /* 0x000fe4000fffe03f */
[----:B------:R-:W-:Y:S01]  /*1a70*/  UIADD3 UR10, UR13, 0x2, URZ ;  /* 0x000000020d0a7890 */ /* 0x000fe2000fffe03f */
[----:B------:R-:W-:Y:S01]  /*1a80*/  UMOV UR9, 0x40000040 ;  /* 0x4000004000097882 */ /* 0x000fe20000000000 */
[----:B------:R-:W-:Y:S01]  /*1a90*/  UMOV UR11, 0x40000040 ;  /* 0x40000040000b7882 */ /* 0x000fe20000000000 */
[----:B------:R-:W-:-:S02]  /*1aa0*/  WARPGROUP.DEPBAR.LE gsb0, 0x0 ;  /* 0x00008000000079c5 */ /* 0x000fc40000010000 */
        /* <DEDUP_REMOVED lines=46> */
[----:B------:R-:W-:Y:S01]  /*1d90*/  BPT.TRAP 0x1 ;  /* 0x000000040000795c */ /* 0x000fe20000300000 */
.L_x_23:
[----:B------:R-:W-:Y:S01]  /*1da0*/  ULEA UR7, UR6, UR7, 0x3 ;  /* 0x0000000706077291 */ /* 0x000fe2000f8e183f */
[----:B------:R-:W-:-:S03]  /*1db0*/  ISETP.GT.U32.AND P1, PT, R18, 0x1, PT ;  /* 0x000000011200780c */ /* 0x000fc60003f24070 */
[----:B------:R-:W-:-:S04]  /*1dc0*/  UIADD3 UR7, UR7, 0x18, URZ ;  /* 0x0000001807077890 */ /* 0x000fc8000fffe03f */
[----:B------:R-:W-:-:S09]  /*1dd0*/  UPRMT UR7, URZ, 0x654, UR7 ;  /* 0x000006543f077896 */ /* 0x000fd20008000007 */
[----:B------:R-:W-:Y:S01]  /*1de0*/  SYNCS.ARRIVE.TRANS64.RED.A1T0 RZ, [UR7], RZ ;  /* 0x000000ffffff79a7 */ /* 0x000fe20008100407 */
[----:B------:R-:W-:Y:S05]  /*1df0*/  @P1 BRA `(.L_x_24) ;  /* 0x0000000000041947 */ /* 0x000fea0003800000 */
[----:B------:R-:W-:Y:S01]  /*1e00*/  BPT.TRAP 0x1 ;  /* 0x000000040000795c */ /* 0x000fe20000300000 */
.L_x_24:
[----:B------:R-:W-:Y:S01]  /*1e10*/  UIADD3 UR5, UR5, 0x1, URZ ;  /* 0x0000000105057890 */ /* 0x000fe2000fffe03f */
[C---:B------:R-:W-:Y:S01]  /*1e20*/  ISETP.GT.AND P1, PT, R0.reuse, 0x1, PT ;  /* 0x000000010000780c */ /* 0x040fe20003f24270 */
[----:B------:R-:W-:Y:S01]  /*1e30*/  UIADD3 UR6, UR6, 0x1, URZ ;  /* 0x0000000106067890 */ /* 0x000fe2000fffe03f */
[----:B------:R-:W-:Y:S01]  /*1e40*/  VIADD R0, R0, 0xffffffff ;  /* 0xffffffff00007836 */ /* 0x000fe20000000000 */
[----:B------:R-:W-:Y:S02]  /*1e50*/  UISETP.NE.AND UP0, UPT, UR5, 0x3, UPT ;  /* 0x000000030500788c */ /* 0x000fe4000bf05270 */
[----:B------:R-:W-:Y:S02]  /*1e60*/  UISETP.NE.AND UP1, UPT, UR6, 0x3, UPT ;  /* 0x000000030600788c */ /* 0x000fe4000bf25270 */
[----:B------:R-:W-:Y:S02]  /*1e70*/  USEL UR7, URZ, 0x1, UP0 ;  /* 0x000000013f077887 */ /* 0x000fe40008000000 */
[----:B------:R-:W-:-:S02]  /*1e80*/  USEL UR5, UR5, URZ, UP0 ;  /* 0x0000003f05057287 */ /* 0x000fc40008000000 */
[----:B------:R-:W-:Y:S02]  /*1e90*/  USEL UR6, UR6, URZ, UP1 ;  /* 0x0000003f06067287 */ /* 0x000fe40008800000 */
[----:B------:R-:W-:Y:S01]  /*1ea0*/  LOP3.LUT R5, R5, UR7, RZ, 0x3c, !PT ;  /* 0x0000000705057c12 */ /* 0x000fe2000f8e3cff */
[----:B------:R-:W-:Y:S09]  /*1eb0*/  @P1 BRA `(.L_x_25) ;  /* 0xfffffff800941947 */ /* 0x000ff2000383ffff */
.L_x_18:
[----:B01----:R-:W0:Y:S02]  /*1ec0*/  LDC R0, c[0x0][0x28c] ;  /* 0x0000a300ff007b82 */ /* 0x003e240000000800 */
[----:B0-----:R-:W-:-:S13]  /*1ed0*/  ISETP.GE.AND P1, PT, R0, 0x1, PT ;  /* 0x000000010000780c */ /* 0x001fda0003f26270 */
[----:B------:R-:W-:Y:S05]  /*1ee0*/  @!P1 BRA `(.L_x_26) ;  /* 0x0000000000409947 */ /* 0x000fea0003800000 */
[----:B------:R-:W-:Y:S05]  /*1ef0*/  @!P0 BRA `(.L_x_27) ;  /* 0x0000000000048947 */ /* 0x000fea0003800000 */
[----:B------:R-:W-:Y:S01]  /*1f00*/  BPT.TRAP 0x1 ;  /* 0x000000040000795c */ /* 0x000fe20000300000 */
.L_x_27:
[----:B------:R-:W0:Y:S01]  /*1f10*/  S2UR UR7, SR_CgaCtaId ;  /* 0x00000000000779c3 */ /* 0x000e220000008800 */
[----:B------:R-:W-:Y:S01]  /*1f20*/  UIADD3 UR6, UR44, UR42, URZ ;  /* 0x0000002a2c067290 */ /* 0x000fe2000fffe03f */
[----:B------:R-:W-:-:S03]  /*1f30*/  ISETP.GT.U32.AND P0, PT, R18, 0x1, PT ;  /* 0x000000011200780c */ /* 0x000fc60003f04070 */
[----:B------:R-:W-:-:S04]  /*1f40*/  UIMAD.WIDE.U32 UR4, UR6, -0x55555555, URZ ;  /* 0xaaaaaaab060478a5 */ /* 0x000fc8000f8e003f */
[----:B------:R-:W-:-:S03]  /*1f50*/  USHF.R.U32.HI UR4, URZ, 0x1, UR5 ;  /* 0x000000013f047899 */ /* 0x000fc60008011605 */
[----:B------:R-:W-:Y:S01]  /*1f60*/  UMOV UR5, 0x400 ;  /* 0x0000040000057882 */ /* 0x000fe20000000000 */
[----:B------:R-:W-:Y:S02]  /*1f70*/  UIMAD UR6, UR4, -0x3, UR6 ;  /* 0xfffffffd040678a4 */ /* 0x000fe4000f8e0206 */
[----:B0-----:R-:W-:-:S04]  /*1f80*/  ULEA UR5, UR7, UR5, 0x18 ;  /* 0x0000000507057291 */ /* 0x001fc8000f8ec03f */
[----:B------:R-:W-:-:S04]  /*1f90*/  ULEA UR6, UR6, UR5, 0x3 ;  /* 0x0000000506067291 */ /* 0x000fc8000f8e183f */
[----:B------:R-:W-:-:S04]  /*1fa0*/  UIADD3 UR6, UR6, 0x18, URZ ;  /* 0x0000001806067890 */ /* 0x000fc8000fffe03f */
[----:B------:R-:W-:-:S09]  /*1fb0*/  UPRMT UR6, URZ, 0x654, UR6 ;  /* 0x000006543f067896 */ /* 0x000fd20008000006 */
[----:B------:R-:W-:Y:S01]  /*1fc0*/  SYNCS.ARRIVE.TRANS64.RED.A1T0 RZ, [UR6], RZ ;  /* 0x000000ffffff79a7 */ /* 0x000fe20008100406 */
[----:B------:R-:W-:Y:S05]  /*1fd0*/  @P0 BRA `(.L_x_26) ;  /* 0x0000000000040947 */ /* 0x000fea0003800000 */
[----:B------:R-:W-:Y:S01]  /*1fe0*/  BPT.TRAP 0x1 ;  /* 0x000000040000795c */ /* 0x000fe20000300000 */
.L_x_26:
[----:B------:R-:W-:Y:S01]  /*1ff0*/  SHF.L.U32 R6, R100, 0x7, RZ ;  /* 0x0000000764067819 */ /* 0x000fe200000006ff */
[----:B------:R-:W-:Y:S01]  /*2000*/  UIADD3 UR42, UR43, UR42, URZ ;  /* 0x0000002a2b2a7290 */ /* 0x000fe2000fffe03f */
[----:B------:R-:W-:Y:S01]  /*2010*/  SHF.R.S32.HI R11, RZ, 0x1f, R99 ;  /* 0x0000001fff0b7819 */ /* 0x000fe20000011463 */
[----:B------:R-:W-:Y:S01]  /*2020*/  UISETP.GE.U32.AND UP1, UPT, UR43, 0x3, UPT ;  /* 0x000000032b00788c */ /* 0x000fe2000bf26070 */
[C---:B------:R-:W-:Y:S01]  /*2030*/  LOP3.LUT R8, R6.reuse, 0x6, R93, 0xf8, !PT ;  /* 0x0000000606087812 */ /* 0x040fe200078ef85d */
[----:B------:R-:W-:Y:S01]  /*2040*/  ULDC UR7, c[0x0][0x288] ;  /* 0x0000a20000077ab9 */ /* 0x000fe20000000800 */
[----:B------:R-:W-:Y:S01]  /*2050*/  IMAD.SHL.U32 R10, R101, 0x80, RZ ;  /* 0x00000080650a7824 */ /* 0x000fe200078e00ff */
[----:B------:R-:W-:Y:S01]  /*2060*/  UISETP.GT.U32.AND UP0, UPT, UR42, 0x2, UPT ;  /* 0x000000022a00788c */ /* 0x000fe2000bf04070 */
[----:B------:R-:W-:Y:S01]  /*2070*/  ISETP.GE.AND P0, PT, R6, UR7, PT ;  /* 0x0000000706007c0c */ /* 0x000fe2000bf06270 */
[----:B------:R-:W-:Y:S01]  /*2080*/  ULDC.64 UR4, c[0x0][0x5d0] ;  /* 0x0001740000047ab9 */ /* 0x000fe20000000a00 */
[--C-:B------:R-:W-:Y:S01]  /*2090*/  SHF.R.S32.HI R9, RZ, 0x1f, R8.reuse ;  /* 0x0000001fff097819 */ /* 0x100fe20000011408 */
[----:B------:R-:W-:Y:S01]  /*20a0*/  ULDC UR10, c[0x0][0x284] ;  /* 0x0000a100000a7ab9 */ /* 0x000fe20000000800 */
[----:B------:R-:W-:Y:S01]  /*20b0*/  IMAD R0, R11, UR4, RZ ;  /* 0x000000040b007c24 */ /* 0x000fe2000f8e02ff */
[----:B------:R-:W-:Y:S01]  /*20c0*/  UISETP.LT.U32.AND UP0, UPT, UR43, 0x3, UP0 ;  /* 0x000000032b00788c */ /* 0x000fe20008701070 */
[----:B------:R-:W-:Y:S01]  /*20d0*/  ISETP.GE.OR P0, PT, R10, UR10, P0 ;  /* 0x0000000a0a007c0c */ /* 0x000fe20008706670 */
[----:B------:R-:W-:Y:S01]  /*20e0*/  IMAD.WIDE.U32 R4, R99, UR4, R8 ;  /* 0x0000000463047c25 */ /* 0x000fe2000f8e0008 */
[----:B------:R-:W-:Y:S01]  /*20f0*/  ULDC.64 UR8, c[0x0][0x5c8] ;  /* 0x0001720000087ab9 */ /* 0x000fe20000000a00 */
[----:B------:R-:W-:-:S02]  /*2100*/  USEL UR6, URZ, 0x1, !UP0 ;  /* 0x000000013f067887 */ /* 0x000fc4000c000000 */
[----:B------:R-:W-:Y:S01]  /*2110*/  IMAD R3, R99, UR5, R0 ;  /* 0x0000000563037c24 */ /* 0x000fe2000f8e0200 */
[----:B------:R-:W-:Y:S01]  /*2120*/  @UP1 UIMAD.WIDE.U32 UR4, UR42, -0x55555555, URZ ;  /* 0xaaaaaaab2a0418a5 */ /* 0x000fe2000f8e003f */
[----:B------:R-:W-:Y:S01]  /*2130*/  IMAD.WIDE R100, R101, 0x80, R22 ;  /* 0x0000008065647825 */ /* 0x000fe200078e0216 */
[----:B------:R-:W-:Y:S02]  /*2140*/  ULOP3.LUT UR40, UR40, UR6, URZ, 0x3c, !UPT ;  /* 0x0000000628287292 */ /* 0x000fe4000f8e3c3f */
[----:B------:R-:W-:Y:S01]  /*2150*/  @UP1 USHF.R.U32.HI UR4, URZ, 0x1, UR5 ;  /* 0x000000013f041899 */ /* 0x000fe20008011605 */
[----:B------:R-:W-:Y:S02]  /*2160*/  IMAD.IADD R5, R5, 0x1, R3 ;  /* 0x0000000105057824 */ /* 0x000fe400078e0203 */
[----:B------:R-:W-:Y:S01]  /*2170*/  IMAD R3, R101, UR8, RZ ;  /* 0x0000000865037c24 */ /* 0x000fe2000f8e02ff */
[----:B------:R-:W-:Y:S01]  /*2180*/  @UP1 ULOP3.LUT UR40, UR40, 0x1, UR4, 0x78, !UPT ;  /* 0x0000000128281892 */ /* 0x000fe2000f8e7804 */
[----:B------:R-:W-:-:S04]  /*2190*/  IMAD.WIDE.U32 R102, R100, UR8, R4 ;  /* 0x0000000864667c25 */ /* 0x000fc8000f8e0004 */
[----:B------:R-:W-:Y:S02]  /*21a0*/  IMAD R7, R100, UR9, R3 ;  /* 0x0000000964077c24 */ /* 0x000fe4000f8e0203 */
[----:B------:R-:W-:Y:S01]  /*21b0*/  IMAD.MOV.U32 R0, RZ, RZ, -0x1 ;  /* 0xffffffffff007424 */ /* 0x000fe200078e00ff */
[----:B------:R-:W-:Y:S06]  /*21c0*/  @P0 BRA `(.L_x_28) ;  /* 0x0000003400040947 */ /* 0x000fec0003800000 */
[----:B-----5:R-:W-:Y:S01]  /*21d0*/  FSETP.NEU.AND P0, PT, R88, RZ, PT ;  /* 0x000000ff5800720b */ /* 0x020fe20003f0d000 */
[----:B------:R-:W-:Y:S01]  /*21e0*/  IMAD.IADD R4, R89, 0x1, -R6 ;  /* 0x0000000159047824 */ /* 0x000fe200078e0a06 */
[----:B------:R-:W-:Y:S01]  /*21f0*/  BSSY B0, `(.L_x_28) ;  /* 0x000033e000007945 */ /* 0x000fe20003800000 */
[----:B------:R-:W-:Y:S02]  /*2200*/  IMAD.IADD R3, R97, 0x1, -R10 ;  /* 0x0000000161037824 */ /* 0x000fe400078e0a0a */
[----:B------:R-:W-:Y:S01]  /*2210*/  IMAD.IADD R111, R103, 0x1, R7 ;  /* 0x00000001676f7824 */ /* 0x000fe200078e0207 */
[----:B------:R-:W-:-:S04]  /*2220*/  ISETP.GT.AND P3, PT, R4, RZ, PT ;  /* 0x000000ff0400720c */ /* 0x000fc80003f64270 */
[----:B------:R-:W-:-:S03]  /*2230*/  ISETP.GT.AND P1, PT, R3, RZ, P3 ;  /* 0x000000ff0300720c */ /* 0x000fc60001f24270 */
[----:B------:R-:W-:Y:S10]  /*2240*/  @!P0 BRA `(.L_x_29) ;  /* 0x0000002400208947 */ /* 0x000ff40003800000 */
[----:B------:R-:W0:Y:S01]  /*2250*/  LDC.64 R104, c[0x0][0x5b8] ;  /* 0x00016e00ff687b82 */ /* 0x000e220000000a00 */
[----:B------:R-:W-:-:S07]  /*2260*/  ULDC.64 UR4, c[0x0][0x5c0] ;  /* 0x0001700000047ab9 */ /* 0x000fce0000000a00 */
[----:B------:R-:W1:Y:S08]  /*2270*/  LDC.64 R106, c[0x0][0x5b0] ;  /* 0x00016c00ff6a7b82 */ /* 0x000e700000000a00 */
[----:B------:R-:W2:Y:S01]  /*2280*/  LDC.64 R108, c[0x0][0x5a8] ;  /* 0x00016a00ff6c7b82 */ /* 0x000ea20000000a00 */
[-C--:B0-----:R-:W-:Y:S02]  /*2290*/  IMAD R6, R11, R104.reuse, RZ ;  /* 0x000000680b067224 */ /* 0x081fe400078e02ff */
[----:B------:R-:W-:-:S04]  /*22a0*/  IMAD.WIDE.U32 R12, R99, R104, R8 ;  /* 0x00000068630c7225 */ /* 0x000fc800078e0008 */
[----:B------:R-:W-:Y:S02]  /*22b0*/  IMAD R103, R99, R105, R6 ;  /* 0x0000006963677224 */ /* 0x000fe400078e0206 */
[-C--:B-1----:R-:W-:Y:S02]  /*22c0*/  IMAD R5, R101, R106.reuse, RZ ;  /* 0x0000006a65057224 */ /* 0x082fe400078e02ff */
[----:B------:R-:W-:Y:S02]  /*22d0*/  IMAD.IADD R13, R13, 0x1, R103 ;  /* 0x000000010d0d7824 */ /* 0x000fe400078e0267 */
[C---:B------:R-:W-:Y:S02]  /*22e0*/  IMAD R105, R100.reuse, R107, R5 ;  /* 0x0000006b64697224 */ /* 0x040fe400078e0205 */
[----:B------:R-:W-:-:S04]  /*22f0*/  IMAD.WIDE.U32 R6, R100, R106, R12 ;  /* 0x0000006a64067225 */ /* 0x000fc800078e000c */
[----:B------:R-:W-:Y:S01]  /*2300*/  IMAD.IADD R5, R7, 0x1, R105 ;  /* 0x0000000107057824 */ /* 0x000fe200078e0269 */
[----:B--2---:R-:W-:-:S04]  /*2310*/  LEA R14, P0, R6, R108, 0x2 ;  /* 0x0000006c060e7211 */ /* 0x004fc800078010ff */
[----:B------:R-:W-:-:S05]  /*2320*/  LEA.HI.X R15, R6, R109, R5, 0x2, P0 ;  /* 0x0000006d060f7211 */ /* 0x000fca00000f1405 */
[----:B------:R0:W2:Y:S01]  /*2330*/  @P1 LDG.E.LTC128B R5, desc[UR36][R14.64] ;  /* 0x000000240e051981 */ /* 0x0000a2000c1e1920 */
[----:B------:R-:W-:Y:S01]  /*2340*/  IMAD.WIDE.U32 R6, R100, R106, R8 ;  /* 0x0000006a64067225 */ /* 0x000fe200078e0008 */
[C---:B------:R-:W-:Y:S01]  /*2350*/  SHF.L.U64.HI R11, R106.reuse, 0x3, R107 ;  /* 0x000000036a0b7819 */ /* 0x040fe2000001026b */
[----:B------:R-:W-:Y:S01]  /*2360*/  BSSY B1, `(.L_x_30) ;  /* 0x0000016000017945 */ /* 0x000fe20003800000 */
[----:B------:R-:W-:Y:S01]  /*2370*/  ISETP.GT.AND P3, PT, R3, 0x8, P3 ;  /* 0x000000080300780c */ /* 0x000fe20001f64270 */
[----:B------:R-:W-:Y:S02]  /*2380*/  IMAD.IADD R7, R105, 0x1, R7 ;  /* 0x0000000169077824 */ /* 0x000fe400078e0207 */
[----:B------:R-:W-:Y:S02]  /*2390*/  IMAD.SHL.U32 R10, R106, 0x8, RZ ;  /* 0x000000086a0a7824 */ /* 0x000fe400078e00ff */
[----:B------:R-:W-:-:S04]  /*23a0*/  IMAD.WIDE.U32 R20, R99, R104, R6 ;  /* 0x0000006863147225 */ /* 0x000fc800078e0006 */
[----:B------:R-:W-:Y:S01]  /*23b0*/  IMAD.WIDE.U32 R100, R100, R106, R10 ;  /* 0x0000006a64647225 */ /* 0x000fe200078e000a */
[----:B------:R-:W-:Y:S02]  /*23c0*/  LEA R10, P0, R102, UR4, 0x2 ;  /* 0x00000004660a7c11 */ /* 0x000fe4000f8010ff */
[----:B------:R-:W-:Y:S01]  /*23d0*/  LEA R6, P4, R20, R108, 0x2 ;  /* 0x0000006c14067211 */ /* 0x000fe200078810ff */
[----:B0-----:R-:W-:Y:S01]  /*23e0*/  IMAD.IADD R14, R103, 0x1, R21 ;  /* 0x00000001670e7824 */ /* 0x001fe200078e0215 */
[----:B------:R-:W-:Y:S01]  /*23f0*/  LEA.HI.X R11, R102, UR5, R111, 0x2, P0 ;  /* 0x00000005660b7c11 */ /* 0x000fe200080f146f */
[----:B------:R-:W-:Y:S01]  /*2400*/  IMAD.IADD R105, R105, 0x1, R101 ;  /* 0x0000000169697824 */ /* 0x000fe200078e0265 */
[----:B------:R-:W-:Y:S02]  /*2410*/  ISETP.GT.AND P0, PT, R4, 0x1, PT ;  /* 0x000000010400780c */ /* 0x000fe40003f04270 */
[----:B------:R-:W-:Y:S01]  /*2420*/  IADD3 R15, P2, R12, R100, RZ ;  /* 0x000000640c0f7210 */ /* 0x000fe20007f5e0ff */
[----:B--2---:R-:W-:-:S04]  /*2430*/  FMUL R7, R5, R88 ;  /* 0x0000005805077220 */ /* 0x004fc80000400000 */
[----:B------:R-:W-:Y:S01]  /*2440*/  FFMA R21, R24, R19, R7 ;  /* 0x0000001318157223 */ /* 0x000fe20000000007 */
[----:B------:R-:W-:Y:S01]  /*2450*/  LEA.HI.X R7, R20, R109, R14, 0x2, P4 ;  /* 0x0000006d14077211 */ /* 0x000fe200020f140e */
[----:B------:R-:W-:Y:S01]  /*2460*/  IMAD.X R20, R105, 0x1, R13, P2 ;  /* 0x0000000169147824 */ /* 0x000fe200010e060d */
[----:B------:R-:W-:Y:S02]  /*2470*/  ISETP.GT.AND P4, PT, R3, RZ, P0 ;  /* 0x000000ff0300720c */ /* 0x000fe40000784270 */
[----:B------:R0:W-:Y:S01]  /*2480*/  @P1 STG.E desc[UR36][R10.64], R21 ;  /* 0x000000150a001986 */ /* 0x0001e2000c101924 */
[----:B------:R-:W-:-:S10]  /*2490*/  LEA R14, P1, R15, R108, 0x2 ;  /* 0x0000006c0f0e7211 */ /* 0x000fd400078210ff */
[----:B------:R-:W-:Y:S05]  /*24a0*/  @!P4 BRA `(.L_x_31) ;  /* 0x000000000004c947 */ /* 0x000fea0003800000 */
[----:B------:R1:W5:Y:S02]  /*24b0*/  LDG.E.LTC128B R5, desc[UR36][R6.64+0x4] ;  /* 0x0000042406057981 */ /* 0x000364000c1e1920 */
.L_x_31:
[----:B------:R-:W-:Y:S05]  /*24c0*/  BSYNC B1 ;  /* 0x0000000000017941 */ /* 0x000fea0003800000 */
.L_x_30:
[----:B-----5:R-:W-:Y:S01]  /*24d0*/  FMUL R12, R5, R88 ;  /* 0x00000058050c7220 */ /* 0x020fe20000400000 */
[----:B------:R-:W-:-:S03]  /*24e0*/  LEA.HI.X R15, R15, R109, R20, 0x2, P1 ;  /* 0x0000006d0f0f7211 */ /* 0x000fc600008f1414 */
[----:B------:R-:W-:Y:S01]  /*24f0*/  FFMA R101, R25, R19, R12 ;  /* 0x0000001319657223 */ /* 0x000fe2000000000c */
[----:B------:R-:W-:-:S04]  /*2500*/  IMAD.MOV.U32 R25, RZ, RZ, R5 ;  /* 0x000000ffff197224 */ /* 0x000fc800078e0005 */
[----:B------:R2:W-:Y:S04]  /*2510*/  @P4 STG.E desc[UR36][R10.64+0x4], R101 ;  /* 0x000004650a004986 */ /* 0x0005e8000c101924 */
[----:B------:R-:W3:Y:S01]  /*2520*/  @P3 LDG.E.LTC128B R25, desc[UR36][R14.64] ;  /* 0x000000240e193981 */ /* 0x000ee2000c1e1920 */
[C---:B------:R-:W-:Y:S01]  /*2530*/  SHF.L.U64.HI R13, R92.reuse, 0x2, R91 ;  /* 0x000000025c0d7819 */ /* 0x040fe2000001025b */
[----:B------:R-:W-:Y:S01]  /*2540*/  BSSY B1, `(.L_x_32) ;  /* 0x0000010000017945 */ /* 0x000fe20003800000 */
[----:B------:R-:W-:Y:S02]  /*2550*/  LEA R12, P2, R92, R10, 0x2 ;  /* 0x0000000a5c0c7211 */ /* 0x000fe400078410ff */
[----:B------:R-:W-:Y:S02]  /*2560*/  IADD3 R20, P1, R8, R100, RZ ;  /* 0x0000006408147210 */ /* 0x000fe40007f3e0ff */
[----:B------:R-:W-:Y:S01]  /*2570*/  ISETP.GT.AND P0, PT, R3, 0x8, P0 ;  /* 0x000000080300780c */ /* 0x000fe20000704270 */
[----:B------:R-:W-:-:S02]  /*2580*/  IMAD.X R13, R13, 0x1, R11, P2 ;  /* 0x000000010d0d7824 */ /* 0x000fc400010e060b */
[----:B0-----:R-:W-:Y:S01]  /*2590*/  IMAD.X R21, R9, 0x1, R105, P1 ;  /* 0x0000000109157824 */ /* 0x001fe200008e0669 */
[----:B------:R-:W-:Y:S01]  /*25a0*/  ISETP.GT.AND P1, PT, R4, 0x8, PT ;  /* 0x000000080400780c */ /* 0x000fe20003f24270 */
[----:B------:R-:W-:-:S04]  /*25b0*/  IMAD.WIDE.U32 R20, R99, R104, R20 ;  /* 0x0000006863147225 */ /* 0x000fc800078e0014 */
[----:B------:R-:W-:Y:S01]  /*25c0*/  IMAD.IADD R9, R103, 0x1, R21 ;  /* 0x0000000167097824 */ /* 0x000fe200078e0215 */
[----:B------:R-:W-:-:S04]  /*25d0*/  LEA R8, P4, R20, R108, 0x2 ;  /* 0x0000006c14087211 */ /* 0x000fc800078810ff */
[----:B------:R-:W-:Y:S01]  /*25e0*/  LEA.HI.X R9, R20, R109, R9, 0x2, P4 ;  /* 0x0000006d14097211 */ /* 0x000fe200020f1409 */
[----:B---3--:R-:W-:-:S04]  /*25f0*/  FMUL R5, R25, R88 ;  /* 0x0000005819057220 */ /* 0x008fc80000400000 */
[----:B------:R-:W-:-:S05]  /*2600*/  FFMA R5, R26, R19, R5 ;  /* 0x000000131a057223 */ /* 0x000fca0000000005 */
[----:B------:R2:W-:Y:S01]  /*2610*/  @P3 STG.E desc[UR36][R12.64], R5 ;  /* 0x000000050c003986 */ /* 0x0005e2000c101924 */
[----:B------:R-:W-:Y:S05]  /*2620*/  @!P0 BRA `(.L_x_33) ;  /* 0x0000000000048947 */ /* 0x000fea0003800000 */
[----:B------:R0:W5:Y:S02]  /*2630*/  LDG.E.LTC128B R25, desc[UR36][R8.64+0x4] ;  /* 0x0000042408197981 */ /* 0x000164000c1e1920 */
.L_x_33:
[----:B------:R-:W-:Y:S05]  /*2640*/  BSYNC B1 ;  /* 0x0000000000017941 */ /* 0x000fea0003800000 */
.L_x_32:
[----:B-----5:R-:W-:Y:S01]  /*2650*/  FMUL R14, R25, R88 ;  /* 0x00000058190e7220 */ /* 0x020fe20000400000 */
[----:B------:R-:W-:Y:S01]  /*2660*/  ISETP.GT.AND P3, PT, R3, RZ, P1 ;  /* 0x000000ff0300720c */ /* 0x000fe20000f64270 */
[----:B------:R-:W-:Y:S01]  /*2670*/  BSSY B1, `(.L_x_34) ;  /* 0x0000006000017945 */ /* 0x000fe20003800000 */
[----:B------:R-:W-:Y:S01]  /*2680*/  ISETP.GT.AND P2, PT, R4, 0x9, PT ;  /* 0x000000090400780c */ /* 0x000fe20003f44270 */
[----:B------:R-:W-:-:S05]  /*2690*/  FFMA R27, R27, R19, R14 ;  /* 0x000000131b1b7223 */ /* 0x000fca000000000e */
[----:B------:R3:W-:Y:S05]  /*26a0*/  @P0 STG.E desc[UR36][R12.64+0x4], R27 ;  /* 0x0000041b0c000986 */ /* 0x0007ea000c101924 */
[----:B------:R-:W-:Y:S05]  /*26b0*/  @!P3 BRA `(.L_x_35) ;  /* 0x000000000004b947 */ /* 0x000fea0003800000 */
[----:B------:R4:W5:Y:S02]  /*26c0*/  LDG.E.LTC128B R25, desc[UR36][R6.64+0x20] ;  /* 0x0000202406197981 */ /* 0x000964000c1e1920 */
.L_x_35:
[----:B------:R-:W-:Y:S05]  /*26d0*/  BSYNC B1 ;  /* 0x0000000000017941 */ /* 0x000fea0003800000 */
.L_x_34:
[----:B--2--5:R-:W-:Y:S01]  /*26e0*/  FMUL R5, R25, R88 ;  /* 0x0000005819057220 */ /* 0x024fe20000400000 */
[----:B------:R-:W-:Y:S01]  /*26f0*/  ISETP.GT.AND P0, PT, R3, RZ, P2 ;  /* 0x000000ff0300720c */ /* 0x000fe20001704270 */
[----:B------:R-:W-:Y:S02]  /*2700*/  BSSY B1, `(.L_x_36) ;  /* 0x0000005000017945 */ /* 0x000fe40003800000 */
[----:B------:R-:W-:-:S05]  /*2710*/  FFMA R5, R28, R19, R5 ;  /* 0x000000131c057223 */ /* 0x000fca0000000005 */
[----:B------:R2:W-:Y:S05]  /*2720*/  @P3 STG.E desc[UR36][R10.64+0x20], R5 ;  /* 0x000020050a003986 */ /* 0x0005ea000c101924 */
[----:B------:R-:W-:Y:S05]  /*2730*/  @!P0 BRA `(.L_x_37) ;  /* 0x0000000000048947 */ /* 0x000fea0003800000 */
[----:B------:R0:W5:Y:S02]  /*2740*/  LDG.E.LTC128B R25, desc[UR36][R6.64+0x24] ;  /* 0x0000242406197981 */ /* 0x000164000c1e1920 */
.L_x_37:
[----:B------:R-:W-:Y:S05]  /*2750*/  BSYNC B1 ;  /* 0x0000000000017941 */ /* 0x000fea0003800000 */
.L_x_36:
[----:B-----5:R-:W-:Y:S01]  /*2760*/  FMUL R14, R25, R88 ;  /* 0x00000058190e7220 */ /* 0x020fe20000400000 */
[----:B------:R-:W-:Y:S01]  /*2770*/  ISETP.GT.AND P1, PT, R3, 0x8, P1 ;  /* 0x000000080300780c */ /* 0x000fe20000f24270 */
[----:B------:R-:W-:Y:S02]  /*2780*/  BSSY B1, `(.L_x_38) ;  /* 0x0000005000017945 */ /* 0x000fe40003800000 */
[----:B------:R-:W-:-:S05]  /*2790*/  FFMA R29, R29, R19, R14 ;  /* 0x000000131d1d7223 */ /* 0x000fca000000000e */
[----:B------:R0:W-:Y:S05]  /*27a0*/  @P0 STG.E desc[UR36][R10.64+0x24], R29 ;  /* 0x0000241d0a000986 */ /* 0x0001ea000c101924 */
[----:B------:R-:W-:Y:S05]  /*27b0*/  @!P1 BRA `(.L_x_39) ;  /* 0x0000000000049947 */ /* 0x000fea0003800000 */
[----:B------:R0:W5:Y:S02]  /*27c0*/  LDG.E.LTC128B R25, desc[UR36][R8.64+0x20] ;  /* 0x0000202408197981 */ /* 0x000164000c1e1920 */
.L_x_39:
[----:B------:R-:W-:Y:S05]  /*27d0*/  BSYNC B1 ;  /* 0x0000000000017941 */ /* 0x000fea0003800000 */
.L_x_38:
[----:B--2--5:R-:W-:Y:S01]  /*27e0*/  FMUL R5, R25, R88 ;  /* 0x0000005819057220 */ /* 0x024fe20000400000 */
[----:B------:R-:W-:Y:S01]  /*27f0*/  ISETP.GT.AND P2, PT, R3, 0x8, P2 ;  /* 0x000000080300780c */ /* 0x000fe20001744270 */
[----:B------:R-:W-:Y:S01]  /*2800*/  BSSY B1, `(.L_x_40) ;  /* 0x0000006000017945 */ /* 0x000fe20003800000 */
[----:B------:R-:W-:Y:S01]  /*2810*/  ISETP.GT.AND P0, PT, R4, 0x10, PT ;  /* 0x000000100400780c */ /* 0x000fe20003f04270 */
[----:B------:R-:W-:-:S05]  /*2820*/  FFMA R5, R30, R19, R5 ;  /* 0x000000131e057223 */ /* 0x000fca0000000005 */
[----:B------:R2:W-:Y:S05]  /*2830*/  @P1 STG.E desc[UR36][R12.64+0x20], R5 ;  /* 0x000020050c001986 */ /* 0x0005ea000c101924 */
[----:B------:R-:W-:Y:S05]  /*2840*/  @!P2 BRA `(.L_x_41) ;  /* 0x000000000004a947 */ /* 0x000fea0003800000 */
[----:B------:R0:W5:Y:S02]  /*2850*/  LDG.E.LTC128B R25, desc[UR36][R8.64+0x24] ;  /* 0x0000242408197981 */ /* 0x000164000c1e1920 */
.L_x_41:
[----:B------:R-:W-:Y:S05]  /*2860*/  BSYNC B1 ;  /* 0x0000000000017941 */ /* 0x000fea0003800000 */
.L_x_40:
        /* <DEDUP_REMOVED lines=8> */
.L_x_43:
[----:B------:R-:W-:Y:S05]  /*28f0*/  BSYNC B1 ;  /* 0x0000000000017941 */ /* 0x000fea0003800000 */
.L_x_42:
[----:B--2--5:R-:W-:Y:S01]  /*2900*/  FMUL R5, R25, R88 ;  /* 0x0000005819057220 */ /* 0x024fe20000400000 */
[----:B------:R-:W-:Y:S01]  /*2910*/  ISETP.GT.AND P2, PT, R3, RZ, P1 ;  /* 0x000000ff0300720c */ /* 0x000fe20000f44270 */
[----:B------:R-:W-:Y:S02]  /*2920*/  BSSY B1, `(.L_x_44) ;  /* 0x0000005000017945 */ /* 0x000fe40003800000 */
[----:B------:R-:W-:-:S05]  /*2930*/  FFMA R5, R32, R19, R5 ;  /* 0x0000001320057223 */ /* 0x000fca0000000005 */
[----:B------:R2:W-:Y:S05]  /*2940*/  @P3 STG.E desc[UR36][R10.64+0x40], R5 ;  /* 0x000040050a003986 */ /* 0x0005ea000c101924 */
[----:B------:R-:W-:Y:S05]  /*2950*/  @!P2 BRA `(.L_x_45) ;  /* 0x000000000004a947 */ /* 0x000fea0003800000 */
[----:B------:R0:W5:Y:S02]  /*2960*/  LDG.E.LTC128B R25, desc[UR36][R6.64+0x44] ;  /* 0x0000442406197981 */ /* 0x000164000c1e1920 */
.L_x_45:
[----:B------:R-:W-:Y:S05]  /*2970*/  BSYNC B1 ;  /* 0x0000000000017941 */ /* 0x000fea0003800000 */
.L_x_44:
[----:B-----5:R-:W-:Y:S01]  /*2980*/  FMUL R14, R25, R88 ;  /* 0x00000058190e7220 */ /* 0x020fe20000400000 */
[----:B------:R-:W-:Y:S01]  /*2990*/  ISETP.GT.AND P0, PT, R3, 0x8, P0 ;  /* 0x000000080300780c */ /* 0x000fe20000704270 */
[----:B------:R-:W-:Y:S02]  /*29a0*/  BSSY B1, `(.L_x_46) ;  /* 0x0000005000017945 */ /* 0x000fe40003800000 */
[----:B------:R-:W-:-:S05]  /*29b0*/  FFMA R33, R33, R19, R14 ;  /* 0x0000001321217223 */ /* 0x000fca000000000e */
[----:B------:R0:W-:Y:S05]  /*29c0*/  @P2 STG.E desc[UR36][R10.64+0x44], R33 ;  /* 0x000044210a002986 */ /* 0x0001ea000c101924 */
[----:B------:R-:W-:Y:S05]  /*29d0*/  @!P0 BRA `(.L_x_47) ;  /* 0x0000000000048947 */ /* 0x000fea0003800000 */
[----:B------:R0:W5:Y:S02]  /*29e0*/  LDG.E.LTC128B R25, desc[UR36][R8.64+0x40] ;  /* 0x0000402408197981 */ /* 0x000164000c1e1920 */
.L_x_47:
[----:B------:R-:W-:Y:S05]  /*29f0*/  BSYNC B1 ;  /* 0x0000000000017941 */ /* 0x000fea0003800000 */
.L_x_46:
        /* <DEDUP_REMOVED lines=8> */
.L_x_49:
[----:B------:R-:W-:Y:S05]  /*2a80*/  BSYNC B1 ;  /* 0x0000000000017941 */ /* 0x000fea0003800000 */
.L_x_48:
        /* <DEDUP_REMOVED lines=8> */
.L_x_51:
[----:B------:R-:W-:Y:S05]  /*2b10*/  BSYNC B1 ;  /* 0x0000000000017941 */ /* 0x000fea0003800000 */
.L_x_50:
[----:B--2--5:R-:W-:Y:S01]  /*2b20*/  FMUL R5, R25, R88 ;  /* 0x0000005819057220 */ /* 0x024fe20000400000 */
[----:B------:R-:W-:Y:S01]  /*2b30*/  ISETP.GT.AND P1, PT, R3, RZ, P0 ;  /* 0x000000ff0300720c */ /* 0x000fe20000724270 */
[----:B------:R-:W-:Y:S02]  /*2b40*/  BSSY B1, `(.L_x_52) ;  /* 0x0000005000017945 */ /* 0x000fe40003800000 */
[----:B------:R-:W-:-:S05]  /*2b50*/  FFMA R5, R36, R19, R5 ;  /* 0x0000001324057223 */ /* 0x000fca0000000005 */
[----:B------:R2:W-:Y:S05]  /*2b60*/  @P3 STG.E desc[UR36][R10.64+0x60], R5 ;  /* 0x000060050a003986 */ /* 0x0005ea000c101924 */
[----:B------:R-:W-:Y:S05]  /*2b70*/  @!P1 BRA `(.L_x_53) ;  /* 0x0000000000049947 */ /* 0x000fea0003800000 */
[----:B------:R0:W5:Y:S02]  /*2b80*/  LDG.E.LTC128B R25, desc[UR36][R6.64+0x64] ;  /* 0x0000642406197981 */ /* 0x000164000c1e1920 */
.L_x_53:
[----:B------:R-:W-:Y:S05]  /*2b90*/  BSYNC B1 ;  /* 0x0000000000017941 */ /* 0x000fea0003800000 */
.L_x_52:
[----:B-----5:R-:W-:Y:S01]  /*2ba0*/  FMUL R14, R25, R88 ;  /* 0x00000058190e7220 */ /* 0x020fe20000400000 */
[----:B------:R-:W-:Y:S01]  /*2bb0*/  ISETP.GT.AND P2, PT, R3, 0x8, P2 ;  /* 0x000000080300780c */ /* 0x000fe20001744270 */
[----:B------:R-:W-:Y:S02]  /*2bc0*/  BSSY B1, `(.L_x_54) ;  /* 0x0000005000017945 */ /* 0x000fe40003800000 */
[----:B------:R-:W-:-:S05]  /*2bd0*/  FFMA R37, R37, R19, R14 ;  /* 0x0000001325257223 */ /* 0x000fca000000000e */
[----:B------:R0:W-:Y:S05]  /*2be0*/  @P1 STG.E desc[UR36][R10.64+0x64], R37 ;  /* 0x000064250a001986 */ /* 0x0001ea000c101924 */
[----:B------:R-:W-:Y:S05]  /*2bf0*/  @!P2 BRA `(.L_x_55) ;  /* 0x000000000004a947 */ /* 0x000fea0003800000 */
[----:B------:R0:W5:Y:S02]  /*2c00*/  LDG.E.LTC128B R25, desc[UR36][R8.64+0x60] ;  /* 0x0000602408197981 */ /* 0x000164000c1e1920 */
.L_x_55:
[----:B------:R-:W-:Y:S05]  /*2c10*/  BSYNC B1 ;  /* 0x0000000000017941 */ /* 0x000fea0003800000 */
.L_x_54:
        /* <DEDUP_REMOVED lines=8> */
.L_x_57:
[----:B------:R-:W-:Y:S05]  /*2ca0*/  BSYNC B1 ;  /* 0x0000000000017941 */ /* 0x000fea0003800000 */
.L_x_56:
        /* <DEDUP_REMOVED lines=8> */
.L_x_59:
[----:B------:R-:W-:Y:S05]  /*2d30*/  BSYNC B1 ;  /* 0x0000000000017941 */ /* 0x000fea0003800000 */
.L_x_58:
[----:B--2--5:R-:W-:Y:S01]  /*2d40*/  FMUL R5, R25, R88 ;  /* 0x0000005819057220 */ /* 0x024fe20000400000 */
[----:B------:R-:W-:Y:S01]  /*2d50*/  ISETP.GT.AND P0, PT, R3, RZ, P2 ;  /* 0x000000ff0300720c */ /* 0x000fe20001704270 */
[----:B------:R-:W-:Y:S02]  /*2d60*/  BSSY B1, `(.L_x_60) ;  /* 0x0000005000017945 */ /* 0x000fe40003800000 */
[----:B------:R-:W-:-:S05]  /*2d70*/  FFMA R5, R40, R19, R5 ;  /* 0x0000001328057223 */ /* 0x000fca0000000005 */
[----:B------:R2:W-:Y:S05]  /*2d80*/  @P3 STG.E desc[UR36][R10.64+0x80], R5 ;  /* 0x000080050a003986 */ /* 0x0005ea000c101924 */
[----:B------:R-:W-:Y:S05]  /*2d90*/  @!P0 BRA `(.L_x_61) ;  /* 0x0000000000048947 */ /* 0x000fea0003800000 */
[----:B------:R0:W5:Y:S02]  /*2da0*/  LDG.E.LTC128B R25, desc[UR36][R6.64+0x84] ;  /* 0x0000842406197981 */ /* 0x000164000c1e1920 */
.L_x_61:
[----:B------:R-:W-:Y:S05]  /*2db0*/  BSYNC B1 ;  /* 0x0000000000017941 */ /* 0x000fea0003800000 */
.L_x_60:
[----:B-----5:R-:W-:Y:S01]  /*2dc0*/  FMUL R14, R25, R88 ;  /* 0x00000058190e7220 */ /* 0x020fe20000400000 */
[----:B------:R-:W-:Y:S01]  /*2dd0*/  ISETP.GT.AND P1, PT, R3, 0x8, P1 ;  /* 0x000000080300780c */ /* 0x000fe20000f24270 */
[----:B------:R-:W-:Y:S02]  /*2de0*/  BSSY B1, `(.L_x_62) ;  /* 0x0000005000017945 */ /* 0x000fe40003800000 */
[----:B------:R-:W-:-:S05]  /*2df0*/  FFMA R41, R41, R19, R14 ;  /* 0x0000001329297223 */ /* 0x000fca000000000e */
[----:B------:R0:W-:Y:S05]  /*2e00*/  @P0 STG.E desc[UR36][R10.64+0x84], R41 ;  /* 0x000084290a000986 */ /* 0x0001ea000c101924 */
[----:B------:R-:W-:Y:S05]  /*2e10*/  @!P1 BRA `(.L_x_63) ;  /* 0x0000000000049947 */ /* 0x000fea0003800000 */
[----:B------:R0:W5:Y:S02]  /*2e20*/  LDG.E.LTC128B R25, desc[UR36][R8.64+0x80] ;  /* 0x0000802408197981 */ /* 0x000164000c1e1920 */
.L_x_63:
[----:B------:R-:W-:Y:S05]  /*2e30*/  BSYNC B1 ;  /* 0x0000000000017941 */ /* 0x000fea0003800000 */
.L_x_62:
        /* <DEDUP_REMOVED lines=8> */
.L_x_65:
[----:B------:R-:W-:Y:S05]  /*2ec0*/  BSYNC B1 ;  /* 0x0000000000017941 */ /* 0x000fea0003800000 */
.L_x_64:
        /* <DEDUP_REMOVED lines=8> */
.L_x_67:
[----:B------:R-:W-:Y:S05]  /*2f50*/  BSYNC B1 ;  /* 0x0000000000017941 */ /* 0x000fea0003800000 */
.L_x_66:
[----:B--2--5:R-:W-:Y:S01]  /*2f60*/  FMUL R5, R25, R88 ;  /* 0x0000005819057220 */ /* 0x024fe20000400000 */
[----:B------:R-:W-:Y:S01]  /*2f70*/  ISETP.GT.AND P2, PT, R3, RZ, P1 ;  /* 0x000000ff0300720c */ /* 0x000fe20000f44270 */
[----:B------:R-:W-:Y:S02]  /*2f80*/  BSSY B1, `(.L_x_68) ;  /* 0x0000005000017945 */ /* 0x000fe40003800000 */
[----:B------:R-:W-:-:S05]  /*2f90*/  FFMA R5, R44, R19, R5 ;  /* 0x000000132c057223 */ /* 0x000fca0000000005 */
[----:B------:R2:W-:Y:S05]  /*2fa0*/  @P3 STG.E desc[UR36][R10.64+0xa0], R5 ;  /* 0x0000a0050a003986 */ /* 0x0005ea000c101924 */
[----:B------:R-:W-:Y:S05]  /*2fb0*/  @!P2 BRA `(.L_x_69) ;  /* 0x000000000004a947 */ /* 0x000fea0003800000 */
[----:B------:R0:W5:Y:S02]  /*2fc0*/  LDG.E.LTC128B R25, desc[UR36][R6.64+0xa4] ;  /* 0x0000a42406197981 */ /* 0x000164000c1e1920 */
.L_x_69:
[----:B------:R-:W-:Y:S05]  /*2fd0*/  BSYNC B1 ;  /* 0x0000000000017941 */ /* 0x000fea0003800000 */
.L_x_68:
[----:B-----5:R-:W-:Y:S01]  /*2fe0*/  FMUL R14, R25, R88 ;  /* 0x00000058190e7220 */ /* 0x020fe20000400000 */
[----:B------:R-:W-:Y:S01]  /*2ff0*/  ISETP.GT.AND P0, PT, R3, 0x8, P0 ;  /* 0x000000080300780c */ /* 0x000fe20000704270 */
[----:B------:R-:W-:Y:S02]  /*3000*/  BSSY B1, `(.L_x_70) ;  /* 0x0000005000017945 */ /* 0x000fe40003800000 */
[----:B------:R-:W-:-:S05]  /*3010*/  FFMA R45, R45, R19, R14 ;  /* 0x000000132d2d7223 */ /* 0x000fca000000000e */
[----:B------:R0:W-:Y:S05]  /*3020*/  @P2 STG.E desc[UR36][R10.64+0xa4], R45 ;  /* 0x0000a42d0a002986 */ /* 0x0001ea000c101924 */
[----:B------:R-:W-:Y:S05]  /*3030*/  @!P0 BRA `(.L_x_71) ;  /* 0x0000000000048947 */ /* 0x000fea0003800000 */
[----:B------:R0:W5:Y:S02]  /*3040*/  LDG.E.LTC128B R25, desc[UR36][R8.64+0xa0] ;  /* 0x0000a02408197981 */ /* 0x000164000c1e1920 */
.L_x_71:
[----:B------:R-:W-:Y:S05]  /*3050*/  BSYNC B1 ;  /* 0x0000000000017941 */ /* 0x000fea0003800000 */
.L_x_70:
        /* <DEDUP_REMOVED lines=8> */
.L_x_73:
[----:B------:R-:W-:Y:S05]  /*30e0*/  BSYNC B1 ;  /* 0x0000000000017941 */ /* 0x000fea0003800000 */
.L_x_72:
        /* <DEDUP_REMOVED lines=8> */
.L_x_75:
[----:B------:R-:W-:Y:S05]  /*3170*/  BSYNC B1 ;  /* 0x0000000000017941 */ /* 0x000fea0003800000 */
.L_x_74:
[----:B--2--5:R-:W-:Y:S01]  /*3180*/  FMUL R5, R25, R88 ;  /* 0x0000005819057220 */ /* 0x024fe20000400000 */
[----:B------:R-:W-:Y:S01]  /*3190*/  ISETP.GT.AND P1, PT, R3, RZ, P0 ;  /* 0x000000ff0300720c */ /* 0x000fe20000724270 */
[----:B------:R-:W-:Y:S02]  /*31a0*/  BSSY B1, `(.L_x_76) ;  /* 0x0000005000017945 */ /* 0x000fe40003800000 */
[----:B------:R-:W-:-:S05]  /*31b0*/  FFMA R5, R48, R19, R5 ;  /* 0x0000001330057223 */ /* 0x000fca0000000005 */
[----:B------:R2:W-:Y:S05]  /*31c0*/  @P3 STG.E desc[UR36][R10.64+0xc0], R5 ;  /* 0x0000c0050a003986 */ /* 0x0005ea000c101924 */
[----:B------:R-:W-:Y:S05]  /*31d0*/  @!P1 BRA `(.L_x_77) ;  /* 0x0000000000049947 */ /* 0x000fea0003800000 */
[----:B------:R0:W5:Y:S02]  /*31e0*/  LDG.E.LTC128B R25, desc[UR36][R6.64+0xc4] ;  /* 0x0000c42406197981 */ /* 0x000164000c1e1920 */
.L_x_77:
[----:B------:R-:W-:Y:S05]  /*31f0*/  BSYNC B1 ;  /* 0x0000000000017941 */ /* 0x000fea0003800000 */
.L_x_76:
[----:B-----5:R-:W-:Y:S01]  /*3200*/  FMUL R14, R25, R88 ;  /* 0x00000058190e7220 */ /* 0x020fe20000400000 */
[----:B------:R-:W-:Y:S01]  /*3210*/  ISETP.GT.AND P2, PT, R3, 0x8, P2 ;  /* 0x000000080300780c */ /* 0x000fe20001744270 */
[----:B------:R-:W-:Y:S02]  /*3220*/  BSSY B1, `(.L_x_78) ;  /* 0x0000005000017945 */ /* 0x000fe40003800000 */
[----:B------:R-:W-:-:S05]  /*3230*/  FFMA R49, R49, R19, R14 ;  /* 0x0000001331317223 */ /* 0x000fca000000000e */
[----:B------:R0:W-:Y:S05]  /*3240*/  @P1 STG.E desc[UR36][R10.64+0xc4], R49 ;  /* 0x0000c4310a001986 */ /* 0x0001ea000c101924 */
[----:B------:R-:W-:Y:S05]  /*3250*/  @!P2 BRA `(.L_x_79) ;  /* 0x000000000004a947 */ /* 0x000fea0003800000 */
[----:B------:R0:W5:Y:S02]  /*3260*/  LDG.E.LTC128B R25, desc[UR36][R8.64+0xc0] ;  /* 0x0000c02408197981 */ /* 0x000164000c1e1920 */
.L_x_79:
[----:B------:R-:W-:Y:S05]  /*3270*/  BSYNC B1 ;  /* 0x0000000000017941 */ /* 0x000fea0003800000 */
.L_x_78:
        /* <DEDUP_REMOVED lines=8> */
.L_x_81:
[----:B------:R-:W-:Y:S05]  /*3300*/  BSYNC B1 ;  /* 0x0000000000017941 */ /* 0x000fea0003800000 */
.L_x_80:
        /* <DEDUP_REMOVED lines=8> */
.L_x_83:
[----:B------:R-:W-:Y:S05]  /*3390*/  BSYNC B1 ;  /* 0x0000000000017941 */ /* 0x000fea0003800000 */
.L_x_82:
[----:B--2--5:R-:W-:Y:S01]  /*33a0*/  FMUL R5, R25, R88 ;  /* 0x0000005819057220 */ /* 0x024fe20000400000 */
[----:B------:R-:W-:Y:S01]  /*33b0*/  ISETP.GT.AND P0, PT, R3, RZ, P2 ;  /* 0x000000ff0300720c */ /* 0x000fe20001704270 */
[----:B------:R-:W-:Y:S02]  /*33c0*/  BSSY B1, `(.L_x_84) ;  /* 0x0000005000017945 */ /* 0x000fe40003800000 */
[----:B------:R-:W-:-:S05]  /*33d0*/  FFMA R5, R52, R19, R5 ;  /* 0x0000001334057223 */ /* 0x000fca0000000005 */
[----:B------:R2:W-:Y:S05]  /*33e0*/  @P3 STG.E desc[UR36][R10.64+0xe0], R5 ;  /* 0x0000e0050a003986 */ /* 0x0005ea000c101924 */
[----:B------:R-:W-:Y:S05]  /*33f0*/  @!P0 BRA `(.L_x_85) ;  /* 0x0000000000048947 */ /* 0x000fea0003800000 */
[----:B------:R0:W5:Y:S02]  /*3400*/  LDG.E.LTC128B R25, desc[UR36][R6.64+0xe4] ;  /* 0x0000e42406197981 */ /* 0x000164000c1e1920 */
.L_x_85:
[----:B------:R-:W-:Y:S05]  /*3410*/  BSYNC B1 ;  /* 0x0000000000017941 */ /* 0x000fea0003800000 */
.L_x_84:
[----:B-----5:R-:W-:Y:S01]  /*3420*/  FMUL R14, R25, R88 ;  /* 0x00000058190e7220 */ /* 0x020fe20000400000 */
[----:B------:R-:W-:Y:S01]  /*3430*/  ISETP.GT.AND P1, PT, R3, 0x8, P1 ;  /* 0x000000080300780c */ /* 0x000fe20000f24270 */
[----:B------:R-:W-:Y:S02]  /*3440*/  BSSY B1, `(.L_x_86) ;  /* 0x0000005000017945 */ /* 0x000fe40003800000 */
[----:B------:R-:W-:-:S05]  /*3450*/  FFMA R53, R53, R19, R14 ;  /* 0x0000001335357223 */ /* 0x000fca000000000e */
[----:B------:R0:W-:Y:S05]  /*3460*/  @P0 STG.E desc[UR36][R10.64+0xe4], R53 ;  /* 0x0000e4350a000986 */ /* 0x0001ea000c101924 */
[----:B------:R-:W-:Y:S05]  /*3470*/  @!P1 BRA `(.L_x_87) ;  /* 0x0000000000049947 */ /* 0x000fea0003800000 */
[----:B------:R0:W5:Y:S02]  /*3480*/  LDG.E.LTC128B R25, desc[UR36][R8.64+0xe0] ;  /* 0x0000e02408197981 */ /* 0x000164000c1e1920 */
.L_x_87:
[----:B------:R-:W-:Y:S05]  /*3490*/  BSYNC B1 ;  /* 0x0000000000017941 */ /* 0x000fea0003800000 */
.L_x_86:
        /* <DEDUP_REMOVED lines=8> */
.L_x_89:
[----:B------:R-:W-:Y:S05]  /*3520*/  BSYNC B1 ;  /* 0x0000000000017941 */ /* 0x000fea0003800000 */
.L_x_88:
        /* <DEDUP_REMOVED lines=8> */
.L_x_91:
[----:B------:R-:W-:Y:S05]  /*35b0*/  BSYNC B1 ;  /* 0x0000000000017941 */ /* 0x000fea0003800000 */
.L_x_90:
[----:B--2--5:R-:W-:Y:S01]  /*35c0*/  FMUL R5, R25, R88 ;  /* 0x0000005819057220 */ /* 0x024fe20000400000 */
[----:B------:R-:W-:Y:S01]  /*35d0*/  ISETP.GT.AND P2, PT, R3, RZ, P1 ;  /* 0x000000ff0300720c */ /* 0x000fe20000f44270 */
[----:B------:R-:W-:Y:S02]  /*35e0*/  BSSY B1, `(.L_x_92) ;  /* 0x0000005000017945 */ /* 0x000fe40003800000 */
[----:B------:R-:W-:-:S05]  /*35f0*/  FFMA R5, R56, R19, R5 ;  /* 0x0000001338057223 */ /* 0x000fca0000000005 */
[----:B------:R2:W-:Y:S05]  /*3600*/  @P3 STG.E desc[UR36][R10.64+0x100], R5 ;  /* 0x000100050a003986 */ /* 0x0005ea000c101924 */
[----:B------:R-:W-:Y:S05]  /*3610*/  @!P2 BRA `(.L_x_93) ;  /* 0x000000000004a947 */ /* 0x000fea0003800000 */
[----:B------:R0:W5:Y:S02]  /*3620*/  LDG.E.LTC128B R25, desc[UR36][R6.64+0x104] ;  /* 0x0001042406197981 */ /* 0x000164000c1e1920 */
.L_x_93:
[----:B------:R-:W-:Y:S05]  /*3630*/  BSYNC B1 ;  /* 0x0000000000017941 */ /* 0x000fea0003800000 */
.L_x_92:
[----:B-----5:R-:W-:Y:S01]  /*3640*/  FMUL R14, R25, R88 ;  /* 0x00000058190e7220 */ /* 0x020fe20000400000 */
[----:B------:R-:W-:Y:S01]  /*3650*/  ISETP.GT.AND P0, PT, R3, 0x8, P0 ;  /* 0x000000080300780c */ /* 0x000fe20000704270 */
[----:B------:R-:W-:Y:S02]  /*3660*/  BSSY B1, `(.L_x_94) ;  /* 0x0000005000017945 */ /* 0x000fe40003800000 */
[----:B------:R-:W-:-:S05]  /*3670*/  FFMA R57, R57, R19, R14 ;  /* 0x0000001339397223 */ /* 0x000fca000000000e */
[----:B------:R0:W-:Y:S05]  /*3680*/  @P2 STG.E desc[UR36][R10.64+0x104], R57 ;  /* 0x000104390a002986 */ /* 0x0001ea000c101924 */
[----:B------:R-:W-:Y:S05]  /*3690*/  @!P0 BRA `(.L_x_95) ;  /* 0x0000000000048947 */ /* 0x000fea0003800000 */
[----:B------:R0:W5:Y:S02]  /*36a0*/  LDG.E.LTC128B R25, desc[UR36][R8.64+0x100] ;  /* 0x0001002408197981 */ /* 0x000164000c1e1920 */
.L_x_95:
[----:B------:R-:W-:Y:S05]  /*36b0*/  BSYNC B1 ;  /* 0x0000000000017941 */ /* 0x000fea0003800000 */
.L_x_94:
        /* <DEDUP_REMOVED lines=8> */
.L_x_97:
[----:B------:R-:W-:Y:S05]  /*3740*/  BSYNC B1 ;  /* 0x0000000000017941 */ /* 0x000fea0003800000 */
.L_x_96:
        /* <DEDUP_REMOVED lines=8> */
.L_x_99:
[----:B------:R-:W-:Y:S05]  /*37d0*/  BSYNC B1 ;  /* 0x0000000000017941 */ /* 0x000fea0003800000 */
.L_x_98:
[----:B--2--5:R-:W-:Y:S01]  /*37e0*/  FMUL R5, R25, R88 ;  /* 0x0000005819057220 */ /* 0x024fe20000400000 */
[----:B------:R-:W-:Y:S01]  /*37f0*/  ISETP.GT.AND P1, PT, R3, RZ, P0 ;  /* 0x000000ff0300720c */ /* 0x000fe20000724270 */
[----:B------:R-:W-:Y:S02]  /*3800*/  BSSY B1, `(.L_x_100) ;  /* 0x0000005000017945 */ /* 0x000fe40003800000 */
[----:B------:R-:W-:-:S05]  /*3810*/  FFMA R5, R60, R19, R5 ;  /* 0x000000133c057223 */ /* 0x000fca0000000005 */
[----:B------:R2:W-:Y:S05]  /*3820*/  @P3 STG.E desc[UR36][R10.64+0x120], R5 ;  /* 0x000120050a003986 */ /* 0x0005ea000c101924 */
[----:B------:R-:W-:Y:S05]  /*3830*/  @!P1 BRA `(.L_x_101) ;  /* 0x0000000000049947 */ /* 0x000fea0003800000 */
[----:B------:R0:W5:Y:S02]  /*3840*/  LDG.E.LTC128B R25, desc[UR36][R6.64+0x124] ;  /* 0x0001242406197981 */ /* 0x000164000c1e1920 */
.L_x_101:
[----:B------:R-:W-:Y:S05]  /*3850*/  BSYNC B1 ;  /* 0x0000000000017941 */ /* 0x000fea0003800000 */
.L_x_100:
[----:B-----5:R-:W-:Y:S01]  /*3860*/  FMUL R14, R25, R88 ;  /* 0x00000058190e7220 */ /* 0x020fe20000400000 */
[----:B------:R-:W-:Y:S01]  /*3870*/  ISETP.GT.AND P2, PT, R3, 0x8, P2 ;  /* 0x000000080300780c */ /* 0x000fe20001744270 */
[----:B------:R-:W-:Y:S02]  /*3880*/  BSSY B1, `(.L_x_102) ;  /* 0x0000005000017945 */ /* 0x000fe40003800000 */
[----:B------:R-:W-:-:S05]  /*3890*/  FFMA R61, R61, R19, R14 ;  /* 0x000000133d3d7223 */ /* 0x000fca000000000e */
[----:B------:R0:W-:Y:S05]  /*38a0*/  @P1 STG.E desc[UR36][R10.64+0x124], R61 ;  /* 0x0001243d0a001986 */ /* 0x0001ea000c101924 */
[----:B------:R-:W-:Y:S05]  /*38b0*/  @!P2 BRA `(.L_x_103) ;  /* 0x000000000004a947 */ /* 0x000fea0003800000 */
[----:B------:R0:W5:Y:S02]  /*38c0*/  LDG.E.LTC128B R25, desc[UR36][R8.64+0x120] ;  /* 0x0001202408197981 */ /* 0x000164000c1e1920 */
.L_x_103:
[----:B------:R-:W-:Y:S05]  /*38d0*/  BSYNC B1 ;  /* 0x0000000000017941 */ /* 0x000fea0003800000 */
.L_x_102:
        /* <DEDUP_REMOVED lines=8> */
.L_x_105:
[----:B------:R-:W-:Y:S05]  /*3960*/  BSYNC B1 ;  /* 0x0000000000017941 */ /* 0x000fea0003800000 */
.L_x_104:
        /* <DEDUP_REMOVED lines=8> */
.L_x_107:
[----:B------:R-:W-:Y:S05]  /*39f0*/  BSYNC B1 ;  /* 0x0000000000017941 */ /* 0x000fea0003800000 */
.L_x_106:
[----:B--2--5:R-:W-:Y:S01]  /*3a00*/  FMUL R5, R25, R88 ;  /* 0x0000005819057220 */ /* 0x024fe20000400000 */
[----:B------:R-:W-:Y:S01]  /*3a10*/  ISETP.GT.AND P0, PT, R3, RZ, P2 ;  /* 0x000000ff0300720c */ /* 0x000fe20001704270 */
[----:B------:R-:W-:Y:S02]  /*3a20*/  BSSY B1, `(.L_x_108) ;  /* 0x0000005000017945 */ /* 0x000fe40003800000 */
[----:B------:R-:W-:-:S05]  /*3a30*/  FFMA R5, R64, R19, R5 ;  /* 0x0000001340057223 */ /* 0x000fca0000000005 */
[----:B------:R2:W-:Y:S05]  /*3a40*/  @P3 STG.E desc[UR36][R10.64+0x140], R5 ;  /* 0x000140050a003986 */ /* 0x0005ea000c101924 */
[----:B------:R-:W-:Y:S05]  /*3a50*/  @!P0 BRA `(.L_x_109) ;  /* 0x0000000000048947 */ /* 0x000fea0003800000 */
[----:B------:R0:W5:Y:S02]  /*3a60*/  LDG.E.LTC128B R25, desc[UR36][R6.64+0x144] ;  /* 0x0001442406197981 */ /* 0x000164000c1e1920 */
.L_x_109:
[----:B------:R-:W-:Y:S05]  /*3a70*/  BSYNC B1 ;  /* 0x0000000000017941 */ /* 0x000fea0003800000 */
.L_x_108:
[----:B-----5:R-:W-:Y:S01]  /*3a80*/  FMUL R14, R25, R88 ;  /* 0x00000058190e7220 */ /* 0x020fe20000400000 */
[----:B------:R-:W-:Y:S01]  /*3a90*/  ISETP.GT.AND P1, PT, R3, 0x8, P1 ;  /* 0x000000080300780c */ /* 0x000fe20000f24270 */
[----:B------:R-:W-:Y:S02]  /*3aa0*/  BSSY B1, `(.L_x_110) ;  /* 0x0000005000017945 */ /* 0x000fe40003800000 */
[----:B------:R-:W-:-:S05]  /*3ab0*/  FFMA R65, R65, R19, R14 ;  /* 0x0000001341417223 */ /* 0x000fca000000000e */
[----:B------:R0:W-:Y:S05]  /*3ac0*/  @P0 STG.E desc[UR36][R10.64+0x144], R65 ;  /* 0x000144410a000986 */ /* 0x0001ea000c101924 */
[----:B------:R-:W-:Y:S05]  /*3ad0*/  @!P1 BRA `(.L_x_111) ;  /* 0x0000000000049947 */ /* 0x000fea0003800000 */
[----:B------:R0:W5:Y:S02]  /*3ae0*/  LDG.E.LTC128B R25, desc[UR36][R8.64+0x140] ;  /* 0x0001402408197981 */ /* 0x000164000c1e1920 */
.L_x_111:
[----:B------:R-:W-:Y:S05]  /*3af0*/  BSYNC B1 ;  /* 0x0000000000017941 */ /* 0x000fea0003800000 */
.L_x_110:
        /* <DEDUP_REMOVED lines=8> */
.L_x_113:
[----:B------:R-:W-:Y:S05]  /*3b80*/  BSYNC B1 ;  /* 0x0000000000017941 */ /* 0x000fea0003800000 */
.L_x_112:
        /* <DEDUP_REMOVED lines=8> */
.L_x_115:
[----:B------:R-:W-:Y:S05]  /*3c10*/  BSYNC B1 ;  /* 0x0000000000017941 */ /* 0x000fea0003800000 */
.L_x_114:
[----:B--2--5:R-:W-:Y:S01]  /*3c20*/  FMUL R5, R25, R88 ;  /* 0x0000005819057220 */ /* 0x024fe20000400000 */
[----:B------:R-:W-:Y:S01]  /*3c30*/  ISETP.GT.AND P2, PT, R3, RZ, P1 ;  /* 0x000000ff0300720c */ /* 0x000fe20000f44270 */
[----:B------:R-:W-:Y:S02]  /*3c40*/  BSSY B1, `(.L_x_116) ;  /* 0x0000005000017945 */ /* 0x000fe40003800000 */
[----:B------:R-:W-:-:S05]  /*3c50*/  FFMA R5, R68, R19, R5 ;  /* 0x0000001344057223 */ /* 0x000fca0000000005 */
[----:B------:R2:W-:Y:S05]  /*3c60*/  @P3 STG.E desc[UR36][R10.64+0x160], R5 ;  /* 0x000160050a003986 */ /* 0x0005ea000c101924 */
[----:B------:R-:W-:Y:S05]  /*3c70*/  @!P2 BRA `(.L_x_117) ;  /* 0x000000000004a947 */ /* 0x000fea0003800000 */
[----:B------:R0:W5:Y:S02]  /*3c80*/  LDG.E.LTC128B R25, desc[UR36][R6.64+0x164] ;  /* 0x0001642406197981 */ /* 0x000164000c1e1920 */
.L_x_117:
[----:B------:R-:W-:Y:S05]  /*3c90*/  BSYNC B1 ;  /* 0x0000000000017941 */ /* 0x000fea0003800000 */
.L_x_116:
[----:B-----5:R-:W-:Y:S01]  /*3ca0*/  FMUL R14, R25, R88 ;  /* 0x00000058190e7220 */ /* 0x020fe20000400000 */
[----:B------:R-:W-:Y:S01]  /*3cb0*/  ISETP.GT.AND P0, PT, R3, 0x8, P0 ;  /* 0x000000080300780c */ /* 0x000fe20000704270 */
[----:B------:R-:W-:Y:S02]  /*3cc0*/  BSSY B1, `(.L_x_118) ;  /* 0x0000005000017945 */ /* 0x000fe40003800000 */
[----:B------:R-:W-:-:S05]  /*3cd0*/  FFMA R69, R69, R19, R14 ;  /* 0x0000001345457223 */ /* 0x000fca000000000e */
[----:B------:R0:W-:Y:S05]  /*3ce0*/  @P2 STG.E desc[UR36][R10.64+0x164], R69 ;  /* 0x000164450a002986 */ /* 0x0001ea000c101924 */
[----:B------:R-:W-:Y:S05]  /*3cf0*/  @!P0 BRA `(.L_x_119) ;  /* 0x0000000000048947 */ /* 0x000fea0003800000 */
[----:B------:R0:W5:Y:S02]  /*3d00*/  LDG.E.LTC128B R25, desc[UR36][R8.64+0x160] ;  /* 0x0001602408197981 */ /* 0x000164000c1e1920 */
.L_x_119:
[----:B------:R-:W-:Y:S05]  /*3d10*/  BSYNC B1 ;  /* 0x0000000000017941 */ /* 0x000fea0003800000 */
.L_x_118:
        /* <DEDUP_REMOVED lines=8> */
.L_x_121:
[----:B------:R-:W-:Y:S05]  /*3da0*/  BSYNC B1 ;  /* 0x0000000000017941 */ /* 0x000fea0003800000 */
.L_x_120:
        /* <DEDUP_REMOVED lines=8> */
.L_x_123:
[----:B------:R-:W-:Y:S05]  /*3e30*/  BSYNC B1 ;  /* 0x0000000000017941 */ /* 0x000fea0003800000 */
.L_x_122:
[----:B--2--5:R-:W-:Y:S01]  /*3e40*/  FMUL R5, R25, R88 ;  /* 0x0000005819057220 */ /* 0x024fe20000400000 */
[----:B------:R-:W-:Y:S01]  /*3e50*/  ISETP.GT.AND P1, PT, R3, RZ, P0 ;  /* 0x000000ff0300720c */ /* 0x000fe20000724270 */
[----:B------:R-:W-:Y:S02]  /*3e60*/  BSSY B1, `(.L_x_124) ;  /* 0x0000005000017945 */ /* 0x000fe40003800000 */
[----:B------:R-:W-:-:S05]  /*3e70*/  FFMA R5, R72, R19, R5 ;  /* 0x0000001348057223 */ /* 0x000fca0000000005 */
[----:B------:R2:W-:Y:S05]  /*3e80*/  @P3 STG.E desc[UR36][R10.64+0x180], R5 ;  /* 0x000180050a003986 */ /* 0x0005ea000c101924 */
[----:B------:R-:W-:Y:S05]  /*3e90*/  @!P1 BRA `(.L_x_125) ;  /* 0x0000000000049947 */ /* 0x000fea0003800000 */
[----:B------:R0:W5:Y:S02]  /*3ea0*/  LDG.E.LTC128B R25, desc[UR36][R6.64+0x184] ;  /* 0x0001842406197981 */ /* 0x000164000c1e1920 */
.L_x_125:
[----:B------:R-:W-:Y:S05]  /*3eb0*/  BSYNC B1 ;  /* 0x0000000000017941 */ /* 0x000fea0003800000 */
.L_x_124:
[----:B-----5:R-:W-:Y:S01]  /*3ec0*/  FMUL R14, R25, R88 ;  /* 0x00000058190e7220 */ /* 0x020fe20000400000 */
[----:B------:R-:W-:Y:S01]  /*3ed0*/  ISETP.GT.AND P2, PT, R3, 0x8, P2 ;  /* 0x000000080300780c */ /* 0x000fe20001744270 */
[----:B------:R-:W-:Y:S02]  /*3ee0*/  BSSY B1, `(.L_x_126) ;  /* 0x0000005000017945 */ /* 0x000fe40003800000 */
[----:B------:R-:W-:-:S05]  /*3ef0*/  FFMA R73, R73, R19, R14 ;  /* 0x0000001349497223 */ /* 0x000fca000000000e */
[----:B------:R0:W-:Y:S05]  /*3f00*/  @P1 STG.E desc[UR36][R10.64+0x184], R73 ;  /* 0x000184490a001986 */ /* 0x0001ea000c101924 */
[----:B------:R-:W-:Y:S05]  /*3f10*/  @!P2 BRA `(.L_x_127) ;  /* 0x000000000004a947 */ /* 0x000fea0003800000 */
[----:B------:R0:W5:Y:S02]  /*3f20*/  LDG.E.LTC128B R25, desc[UR36][R8.64+0x180] ;  /* 0x0001802408197981 */ /* 0x000164000c1e1920 */
.L_x_127:
[----:B------:R-:W-:Y:S05]  /*3f30*/  BSYNC B1 ;  /* 0x0000000000017941 */ /* 0x000fea0003800000 */
.L_x_126:
        /* <DEDUP_REMOVED lines=8> */
.L_x_129:
[----:B------:R-:W-:Y:S05]  /*3fc0*/  BSYNC B1 ;  /* 0x0000000000017941 */ /* 0x000fea0003800000 */
.L_x_128:
        /* <DEDUP_REMOVED lines=8> */
.L_x_131:
[----:B------:R-:W-:Y:S05]  /*4050*/  BSYNC B1 ;  /* 0x0000000000017941 */ /* 0x000fea0003800000 */
.L_x_130:
[----:B--2--5:R-:W-:Y:S01]  /*4060*/  FMUL R5, R25, R88 ;  /* 0x0000005819057220 */ /* 0x024fe20000400000 */
[----:B------:R-:W-:Y:S01]  /*4070*/  ISETP.GT.AND P0, PT, R3, RZ, P2 ;  /* 0x000000ff0300720c */ /* 0x000fe20001704270 */
[----:B------:R-:W-:Y:S02]  /*4080*/  BSSY B1, `(.L_x_132) ;  /* 0x0000005000017945 */ /* 0x000fe40003800000 */
[----:B------:R-:W-:-:S05]  /*4090*/  FFMA R5, R76, R19, R5 ;  /* 0x000000134c057223 */ /* 0x000fca0000000005 */
[----:B------:R2:W-:Y:S05]  /*40a0*/  @P3 STG.E desc[UR36][R10.64+0x1a0], R5 ;  /* 0x0001a0050a003986 */ /* 0x0005ea000c101924 */
[----:B------:R-:W-:Y:S05]  /*40b0*/  @!P0 BRA `(.L_x_133) ;  /* 0x0000000000048947 */ /* 0x000fea0003800000 */
[----:B------:R0:W5:Y:S02]  /*40c0*/  LDG.E.LTC128B R25, desc[UR36][R6.64+0x1a4] ;  /* 0x0001a42406197981 */ /* 0x000164000c1e1920 */
.L_x_133:
[----:B------:R-:W-:Y:S05]  /*40d0*/  BSYNC B1 ;  /* 0x0000000000017941 */ /* 0x000fea0003800000 */
.L_x_132:
[----:B-----5:R-:W-:Y:S01]  /*40e0*/  FMUL R14, R25, R88 ;  /* 0x00000058190e7220 */ /* 0x020fe20000400000 */
[----:B------:R-:W-:Y:S01]  /*40f0*/  ISETP.GT.AND P1, PT, R3, 0x8, P1 ;  /* 0x000000080300780c */ /* 0x000fe20000f24270 */
[----:B------:R-:W-:Y:S02]  /*4100*/  BSSY B1, `(.L_x_134) ;  /* 0x0000005000017945 */ /* 0x000fe40003800000 */
[----:B------:R-:W-:-:S05]  /*4110*/  FFMA R77, R77, R19, R14 ;  /* 0x000000134d4d7223 */ /* 0x000fca000000000e */
[----:B------:R0:W-:Y:S05]  /*4120*/  @P0 STG.E desc[UR36][R10.64+0x1a4], R77 ;  /* 0x0001a44d0a000986 */ /* 0x0001ea000c101924 */
[----:B------:R-:W-:Y:S05]  /*4130*/  @!P1 BRA `(.L_x_135) ;  /* 0x0000000000049947 */ /* 0x000fea0003800000 */
[----:B------:R0:W5:Y:S02]  /*4140*/  LDG.E.LTC128B R25, desc[UR36][R8.64+0x1a0] ;  /* 0x0001a02408197981 */ /* 0x000164000c1e1920 */
.L_x_135:
[----:B------:R-:W-:Y:S05]  /*4150*/  BSYNC B1 ;  /* 0x0000000000017941 */ /* 0x000fea0003800000 */
.L_x_134:
        /* <DEDUP_REMOVED lines=8> */
.L_x_137:
[----:B------:R-:W-:Y:S05]  /*41e0*/  BSYNC B1 ;  /* 0x0000000000017941 */ /* 0x000fea0003800000 */
.L_x_136:
        /* <DEDUP_REMOVED lines=8> */
.L_x_139:
[----:B------:R-:W-:Y:S05]  /*4270*/  BSYNC B1 ;  /* 0x0000000000017941 */ /* 0x000fea0003800000 */
.L_x_138:
[----:B--2--5:R-:W-:Y:S01]  /*4280*/  FMUL R5, R25, R88 ;  /* 0x0000005819057220 */ /* 0x024fe20000400000 */
[----:B------:R-:W-:Y:S01]  /*4290*/  ISETP.GT.AND P2, PT, R3, RZ, P1 ;  /* 0x000000ff0300720c */ /* 0x000fe20000f44270 */
[----:B------:R-:W-:Y:S02]  /*42a0*/  BSSY B1, `(.L_x_140) ;  /* 0x0000005000017945 */ /* 0x000fe40003800000 */
[----:B------:R-:W-:-:S05]  /*42b0*/  FFMA R5, R80, R19, R5 ;  /* 0x0000001350057223 */ /* 0x000fca0000000005 */
[----:B------:R2:W-:Y:S05]  /*42c0*/  @P3 STG.E desc[UR36][R10.64+0x1c0], R5 ;  /* 0x0001c0050a003986 */ /* 0x0005ea000c101924 */
[----:B------:R-:W-:Y:S05]  /*42d0*/  @!P2 BRA `(.L_x_141) ;  /* 0x000000000004a947 */ /* 0x000fea0003800000 */
[----:B------:R0:W5:Y:S02]  /*42e0*/  LDG.E.LTC128B R25, desc[UR36][R6.64+0x1c4] ;  /* 0x0001c42406197981 */ /* 0x000164000c1e1920 */
.L_x_141:
[----:B------:R-:W-:Y:S05]  /*42f0*/  BSYNC B1 ;  /* 0x0000000000017941 */ /* 0x000fea0003800000 */
.L_x_140:
[----:B-----5:R-:W-:Y:S01]  /*4300*/  FMUL R14, R25, R88 ;  /* 0x00000058190e7220 */ /* 0x020fe20000400000 */
[----:B------:R-:W-:Y:S01]  /*4310*/  ISETP.GT.AND P0, PT, R3, 0x8, P0 ;  /* 0x000000080300780c */ /* 0x000fe20000704270 */
[----:B------:R-:W-:Y:S02]  /*4320*/  BSSY B1, `(.L_x_142) ;  /* 0x0000005000017945 */ /* 0x000fe40003800000 */
[----:B------:R-:W-:-:S05]  /*4330*/  FFMA R81, R81, R19, R14 ;  /* 0x0000001351517223 */ /* 0x000fca000000000e */
[----:B------:R0:W-:Y:S05]  /*4340*/  @P2 STG.E desc[UR36][R10.64+0x1c4], R81 ;  /* 0x0001c4510a002986 */ /* 0x0001ea000c101924 */
[----:B------:R-:W-:Y:S05]  /*4350*/  @!P0 BRA `(.L_x_143) ;  /* 0x0000000000048947 */ /* 0x000fea0003800000 */
[----:B------:R0:W5:Y:S02]  /*4360*/  LDG.E.LTC128B R25, desc[UR36][R8.64+0x1c0] ;  /* 0x0001c02408197981 */ /* 0x000164000c1e1920 */
.L_x_143:
[----:B------:R-:W-:Y:S05]  /*4370*/  BSYNC B1 ;  /* 0x0000000000017941 */ /* 0x000fea0003800000 */
.L_x_142:
        /* <DEDUP_REMOVED lines=8> */
.L_x_145:
[----:B------:R-:W-:Y:S05]  /*4400*/  BSYNC B1 ;  /* 0x0000000000017941 */ /* 0x000fea0003800000 */
.L_x_144:
[----:B-----5:R-:W-:Y:S01]  /*4410*/  FMUL R14, R25, R88 ;  /* 0x00000058190e7220 */ /* 0x020fe20000400000 */
[----:B------:R-:W-:Y:S01]  /*4420*/  ISETP.GT.AND P0, PT, R4, 0x79, PT ;  /* 0x000000790400780c */ /* 0x000fe20003f04270 */
[----:B------:R-:W-:Y:S01]  /*4430*/  @P1 IMAD.MOV.U32 R4, RZ, RZ, R12 ;  /* 0x000000ffff041224 */ /* 0x000fe200078e000c */
[----:B------:R-:W-:Y:S01]  /*4440*/  ISETP.GT.AND P3, PT, R3, RZ, P2 ;  /* 0x000000ff0300720c */ /* 0x000fe20001764270 */
[----:B------:R-:W-:Y:S01]  /*4450*/  FFMA R83, R83, R19, R14 ;  /* 0x0000001353537223 */ /* 0x000fe2000000000e */
[----:B--2---:R-:W-:Y:S01]  /*4460*/  @P1 IMAD.MOV.U32 R5, RZ, RZ, R13 ;  /* 0x000000ffff051224 */ /* 0x004fe200078e000d */
[----:B------:R-:W-:Y:S04]  /*4470*/  BSSY B1, `(.L_x_146) ;  /* 0x0000004000017945 */ /* 0x000fe80003800000 */
[----:B------:R2:W-:Y:S06]  /*4480*/  @P1 STG.E desc[UR36][R4.64+0x1c4], R83 ;  /* 0x0001c45304001986 */ /* 0x0005ec000c101924 */
[----:B------:R-:W-:Y:S05]  /*4490*/  @!P3 BRA `(.L_x_147) ;  /* 0x000000000004b947 */ /* 0x000fea0003800000 */
[----:B------:R0:W5:Y:S02]  /*44a0*/  LDG.E.LTC128B R25, desc[UR36][R6.64+0x1e0] ;  /* 0x0001e02406197981 */ /* 0x000164000c1e1920 */
.L_x_147:
[----:B------:R-:W-:Y:S05]  /*44b0*/  BSYNC B1 ;  /* 0x0000000000017941 */ /* 0x000fea0003800000 */
.L_x_146:
[----:B--2--5:R-:W-:Y:S01]  /*44c0*/  FMUL R5, R25, R88 ;  /* 0x0000005819057220 */ /* 0x024fe20000400000 */
[----:B------:R-:W-:Y:S01]  /*44d0*/  @P3 IMAD.MOV.U32 R4, RZ, RZ, R10 ;  /* 0x000000ffff043224 */ /* 0x000fe200078e000a */
[----:B------:R-:W-:Y:S01]  /*44e0*/  ISETP.GT.AND P1, PT, R3, RZ, P0 ;  /* 0x000000ff0300720c */ /* 0x000fe20000724270 */
[----:B------:R-:W-:Y:S01]  /*44f0*/  BSSY B1, `(.L_x_148) ;  /* 0x0000006000017945 */ /* 0x000fe20003800000 */
[----:B------:R-:W-:Y:S01]  /*4500*/  FFMA R15, R84, R19, R5 ;  /* 0x00000013540f7223 */ /* 0x000fe20000000005 */
[----:B------:R-:W-:-:S05]  /*4510*/  @P3 IMAD.MOV.U32 R5, RZ, RZ, R11 ;  /* 0x000000ffff053224 */ /* 0x000fca00078e000b */
[----:B------:R2:W-:Y:S05]  /*4520*/  @P3 STG.E desc[UR36][R4.64+0x1e0], R15 ;  /* 0x0001e00f04003986 */ /* 0x0005ea000c101924 */
[----:B------:R-:W-:Y:S05]  /*4530*/  @!P1 BRA `(.L_x_149) ;  /* 0x0000000000049947 */ /* 0x000fea0003800000 */
[----:B------:R0:W5:Y:S02]  /*4540*/  LDG.E.LTC128B R25, desc[UR36][R6.64+0x1e4] ;  /* 0x0001e42406197981 */ /* 0x000164000c1e1920 */
.L_x_149:
[----:B------:R-:W-:Y:S05]  /*4550*/  BSYNC B1 ;  /* 0x0000000000017941 */ /* 0x000fea0003800000 */
.L_x_148:
[----:B--2--5:R-:W-:Y:S01]  /*4560*/  FMUL R4, R25, R88 ;  /* 0x0000005819047220 */ /* 0x024fe20000400000 */
[----:B------:R-:W-:Y:S01]  /*4570*/  ISETP.GT.AND P2, PT, R3, 0x8, P2 ;  /* 0x000000080300780c */ /* 0x000fe20001744270 */
[----:B------:R-:W-:Y:S02]  /*4580*/  BSSY B1, `(.L_x_150) ;  /* 0x0000005000017945 */ /* 0x000fe40003800000 */
[----:B------:R-:W-:-:S05]  /*4590*/  FFMA R85, R85, R19, R4 ;  /* 0x0000001355557223 */ /* 0x000fca0000000004 */
[----:B------:R2:W-:Y:S05]  /*45a0*/  @P1 STG.E desc[UR36][R10.64+0x1e4], R85 ;  /* 0x0001e4550a001986 */ /* 0x0005ea000c101924 */
[----:B------:R-:W-:Y:S05]  /*45b0*/  @!P2 BRA `(.L_x_151) ;  /* 0x000000000004a947 */ /* 0x000fea0003800000 */
[----:B------:R0:W5:Y:S02]  /*45c0*/  LDG.E.LTC128B R25, desc[UR36][R8.64+0x1e0] ;  /* 0x0001e02408197981 */ /* 0x000164000c1e1920 */
.L_x_151:
[----:B------:R-:W-:Y:S05]  /*45d0*/  BSYNC B1 ;  /* 0x0000000000017941 */ /* 0x000fea0003800000 */
.L_x_150:
[----:B-----5:R-:W-:Y:S01]  /*45e0*/  FMUL R5, R25, R88 ;  /* 0x0000005819057220 */ /* 0x020fe20000400000 */
[----:B------:R-:W-:Y:S01]  /*45f0*/  @P2 IMAD.MOV.U32 R4, RZ, RZ, R12 ;  /* 0x000000ffff042224 */ /* 0x000fe200078e000c */
[----:B------:R-:W-:Y:S01]  /*4600*/  ISETP.GT.AND P0, PT, R3, 0x8, P0 ;  /* 0x000000080300780c */ /* 0x000fe20000704270 */
[----:B------:R-:W-:Y:S01]  /*4610*/  BSSY B1, `(.L_x_152) ;  /* 0x0000006000017945 */ /* 0x000fe20003800000 */
[----:B01--4-:R-:W-:Y:S01]  /*4620*/  FFMA R7, R86, R19, R5 ;  /* 0x0000001356077223 */ /* 0x013fe20000000005 */
[----:B------:R-:W-:-:S05]  /*4630*/  @P2 IMAD.MOV.U32 R5, RZ, RZ, R13 ;  /* 0x000000ffff052224 */ /* 0x000fca00078e000d */
[----:B------:R0:W-:Y:S05]  /*4640*/  @P2 STG.E desc[UR36][R4.64+0x1e0], R7 ;  /* 0x0001e00704002986 */ /* 0x0001ea000c101924 */
[----:B------:R-:W-:Y:S05]  /*4650*/  @!P0 BRA `(.L_x_153) ;  /* 0x0000000000048947 */ /* 0x000fea0003800000 */
[----:B------:R1:W5:Y:S02]  /*4660*/  LDG.E.LTC128B R25, desc[UR36][R8.64+0x1e4] ;  /* 0x0001e42408197981 */ /* 0x000364000c1e1920 */
.L_x_153:
[----:B------:R-:W-:Y:S05]  /*4670*/  BSYNC B1 ;  /* 0x0000000000017941 */ /* 0x000fea0003800000 */
.L_x_152:
[----:B0----5:R-:W-:-:S04]  /*4680*/  FMUL R4, R25, R88 ;  /* 0x0000005819047220 */ /* 0x021fc80000400000 */
[----:B------:R-:W-:Y:S01]  /*4690*/  FFMA R87, R87, R19, R4 ;  /* 0x0000001357577223 */ /* 0x000fe20000000004 */
[----:B------:R-:W-:Y:S06]  /*46a0*/  @!P0 BRA `(.L_x_154) ;  /* 0x0000000c00c88947 */ /* 0x000fec0003800000 */
[----:B------:R0:W-:Y:S01]  /*46b0*/  STG.E desc[UR36][R12.64+0x1e4], R87 ;  /* 0x0001e4570c007986 */ /* 0x0001e2000c101924 */
[----:B------:R-:W-:Y:S05]  /*46c0*/  BRA `(.L_x_154) ;  /* 0x0000000c00c07947 */ /* 0x000fea0003800000 */
.L_x_29:
[----:B------:R-:W-:Y:S01]  /*46d0*/  ISETP.GT.AND P0, PT, R4, 0x1, PT ;  /* 0x000000010400780c */ /* 0x000fe20003f04270 */
[----:B------:R-:W-:Y:S01]  /*46e0*/  ULDC.64 UR4, c[0x0][0x5c0] ;  /* 0x0001700000047ab9 */ /* 0x000fe20000000a00 */
[-C--:B------:R-:W-:Y:S01]  /*46f0*/  FMUL R5, R24, R19.reuse ;  /* 0x0000001318057220 */ /* 0x080fe20000400000 */
[C---:B------:R-:W-:Y:S01]  /*4700*/  LEA R6, P4, R102.reuse, UR4, 0x2 ;  /* 0x0000000466067c11 */ /* 0x040fe2000f8810ff */
[-C--:B------:R-:W-:Y:S01]  /*4710*/  FMUL R25, R25, R19.reuse ;  /* 0x0000001319197220 */ /* 0x080fe20000400000 */
[----:B------:R-:W-:Y:S01]  /*4720*/  ISETP.GT.AND P2, PT, R3, RZ, P0 ;  /* 0x000000ff0300720c */ /* 0x000fe20000744270 */
[-C--:B------:R-:W-:Y:S01]  /*4730*/  FMUL R27, R27, R19.reuse ;  /* 0x000000131b1b7220 */ /* 0x080fe20000400000 */
[----:B------:R-:W-:Y:S01]  /*4740*/  LEA.HI.X R7, R102, UR5, R111, 0x2, P4 ;  /* 0x0000000566077c11 */ /* 0x000fe2000a0f146f */
[-C--:B------:R-:W-:Y:S01]  /*4750*/  FMUL R11, R28, R19.reuse ;  /* 0x000000131c0b7220 */ /* 0x080fe20000400000 */
[----:B------:R-:W-:Y:S01]  /*4760*/  ISETP.GT.AND P3, PT, R3, 0x8, P3 ;  /* 0x000000080300780c */ /* 0x000fe20001f64270 */
[-C--:B------:R-:W-:Y:S01]  /*4770*/  FMUL R29, R29, R19.reuse ;  /* 0x000000131d1d7220 */ /* 0x080fe20000400000 */
[C---:B------:R-:W-:Y:S01]  /*4780*/  SHF.L.U64.HI R9, R92.reuse, 0x2, R91 ;  /* 0x000000025c097819 */ /* 0x040fe2000001025b */
[----:B------:R0:W-:Y:S01]  /*4790*/  @P1 STG.E desc[UR36][R6.64], R5 ;  /* 0x0000000506001986 */ /* 0x0001e2000c101924 */
[----:B------:R-:W-:Y:S01]  /*47a0*/  ISETP.GT.AND P0, PT, R3, 0x8, P0 ;  /* 0x000000080300780c */ /* 0x000fe20000704270 */
[-C--:B------:R-:W-:Y:S01]  /*47b0*/  FMUL R31, R31, R19.reuse ;  /* 0x000000131f1f7220 */ /* 0x080fe20000400000 */
[----:B------:R-:W-:Y:S01]  /*47c0*/  LEA R8, P1, R92, R6, 0x2 ;  /* 0x000000065c087211 */ /* 0x000fe200078210ff */
[-C--:B------:R-:W-:Y:S01]  /*47d0*/  FMUL R33, R33, R19.reuse ;  /* 0x0000001321217220 */ /* 0x080fe20000400000 */
[C---:B------:R-:W-:Y:S01]  /*47e0*/  ISETP.GT.AND P5, PT, R4.reuse, 0x8, PT ;  /* 0x000000080400780c */ /* 0x040fe20003fa4270 */
[----:B------:R-:W-:Y:S01]  /*47f0*/  @P2 STG.E desc[UR36][R6.64+0x4], R25 ;  /* 0x0000041906002986 */ /* 0x000fe2000c101924 */
[----:B------:R-:W-:Y:S01]  /*4800*/  ISETP.GT.AND P4, PT, R4, 0x9, PT ;  /* 0x000000090400780c */ /* 0x000fe20003f84270 */
[----:B------:R-:W-:Y:S01]  /*4810*/  IMAD.X R9, R9, 0x1, R7, P1 ;  /* 0x0000000109097824 */ /* 0x000fe200008e0607 */
[----:B------:R-:W-:Y:S01]  /*4820*/  ISETP.GT.AND P2, PT, R3, RZ, P5 ;  /* 0x000000ff0300720c */ /* 0x000fe20002f44270 */
[-C--:B------:R-:W-:Y:S01]  /*4830*/  FMUL R35, R35, R19.reuse ;  /* 0x0000001323237220 */ /* 0x080fe20000400000 */
[C---:B------:R-:W-:Y:S01]  /*4840*/  ISETP.GT.AND P1, PT, R3.reuse, RZ, P4 ;  /* 0x000000ff0300720c */ /* 0x040fe20002724270 */
[-C--:B0-----:R-:W-:Y:S01]  /*4850*/  FMUL R5, R26, R19.reuse ;  /* 0x000000131a057220 */ /* 0x081fe20000400000 */
[----:B------:R-:W-:Y:S01]  /*4860*/  ISETP.GT.AND P4, PT, R3, 0x8, P4 ;  /* 0x000000080300780c */ /* 0x000fe20002784270 */
[-C--:B------:R-:W-:Y:S01]  /*4870*/  FMUL R37, R37, R19.reuse ;  /* 0x0000001325257220 */ /* 0x080fe20000400000 */
[-C--:B------:R-:W-:Y:S01]  /*4880*/  FMUL R39, R39, R19.reuse ;  /* 0x0000001327277220 */ /* 0x080fe20000400000 */
[-C--:B------:R-:W-:Y:S01]  /*4890*/  FMUL R41, R41, R19.reuse ;  /* 0x0000001329297220 */ /* 0x080fe20000400000 */
[----:B------:R0:W-:Y:S01]  /*48a0*/  @P3 STG.E desc[UR36][R8.64], R5 ;  /* 0x0000000508003986 */ /* 0x0001e2000c101924 */
[C---:B------:R-:W-:Y:S01]  /*48b0*/  ISETP.GT.AND P3, PT, R4.reuse, 0x11, PT ;  /* 0x000000110400780c */ /* 0x040fe20003f64270 */
[-C--:B------:R-:W-:Y:S01]  /*48c0*/  FMUL R43, R43, R19.reuse ;  /* 0x000000132b2b7220 */ /* 0x080fe20000400000 */
[-C--:B------:R-:W-:Y:S01]  /*48d0*/  FMUL R45, R45, R19.reuse ;  /* 0x000000132d2d7220 */ /* 0x080fe20000400000 */
[----:B------:R-:W-:Y:S01]  /*48e0*/  @P0 STG.E desc[UR36][R8.64+0x4], R27 ;  /* 0x0000041b08000986 */ /* 0x000fe2000c101924 */
[----:B------:R-:W-:Y:S01]  /*48f0*/  ISETP.GT.AND P0, PT, R3, 0x8, P5 ;  /* 0x000000080300780c */ /* 0x000fe20002f04270 */
[-C--:B------:R-:W-:Y:S01]  /*4900*/  FMUL R47, R47, R19.reuse ;  /* 0x000000132f2f7220 */ /* 0x080fe20000400000 */
[----:B------:R-:W-:Y:S01]  /*4910*/  ISETP.GT.AND P5, PT, R4, 0x10, PT ;  /* 0x000000100400780c */ /* 0x000fe20003fa4270 */
[----:B------:R1:W-:Y:S01]  /*4920*/  @P2 STG.E desc[UR36][R6.64+0x20], R11 ;  /* 0x0000200b06002986 */ /* 0x0003e2000c101924 */
[-C--:B------:R-:W-:Y:S01]  /*4930*/  FMUL R49, R49, R19.reuse ;  /* 0x0000001331317220 */ /* 0x080fe20000400000 */
[-C--:B------:R-:W-:Y:S01]  /*4940*/  FMUL R51, R51, R19.reuse ;  /* 0x0000001333337220 */ /* 0x080fe20000400000 */
[C---:B------:R-:W-:Y:S01]  /*4950*/  ISETP.GT.AND P2, PT, R3.reuse, RZ, P5 ;  /* 0x000000ff0300720c */ /* 0x040fe20002f44270 */
[----:B------:R-:W-:Y:S01]  /*4960*/  @P1 STG.E desc[UR36][R6.64+0x24], R29 ;  /* 0x0000241d06001986 */ /* 0x000fe2000c101924 */
[C---:B------:R-:W-:Y:S01]  /*4970*/  ISETP.GT.AND P1, PT, R3.reuse, RZ, P3 ;  /* 0x000000ff0300720c */ /* 0x040fe20001f24270 */
[-C--:B0-----:R-:W-:Y:S01]  /*4980*/  FMUL R5, R30, R19.reuse ;  /* 0x000000131e057220 */ /* 0x081fe20000400000 */
[----:B------:R-:W-:Y:S01]  /*4990*/  ISETP.GT.AND P3, PT, R3, 0x8, P3 ;  /* 0x000000080300780c */ /* 0x000fe20001f64270 */
[-C--:B------:R-:W-:Y:S01]  /*49a0*/  FMUL R53, R53, R19.reuse ;  /* 0x0000001335357220 */ /* 0x080fe20000400000 */
[-C--:B------:R-:W-:Y:S01]  /*49b0*/  FMUL R55, R55, R19.reuse ;  /* 0x0000001337377220 */ /* 0x080fe20000400000 */
[-C--:B------:R-:W-:Y:S01]  /*49c0*/  FMUL R57, R57, R19.reuse ;  /* 0x0000001339397220 */ /* 0x080fe20000400000 */
[----:B------:R0:W-:Y:S01]  /*49d0*/  @P0 STG.E desc[UR36][R8.64+0x20], R5 ;  /* 0x0000200508000986 */ /* 0x0001e2000c101924 */
[-C--:B-1----:R-:W-:Y:S01]  /*49e0*/  FMUL R11, R32, R19.reuse ;  /* 0x00000013200b7220 */ /* 0x082fe20000400000 */
[----:B------:R-:W-:Y:S01]  /*49f0*/  ISETP.GT.AND P0, PT, R3, 0x8, P5 ;  /* 0x000000080300780c */ /* 0x000fe20002f04270 */
[-C--:B------:R-:W-:Y:S01]  /*4a00*/  FMUL R59, R59, R19.reuse ;  /* 0x000000133b3b7220 */ /* 0x080fe20000400000 */
[----:B------:R-:W-:Y:S01]  /*4a10*/  @P4 STG.E desc[UR36][R8.64+0x24], R31 ;  /* 0x0000241f08004986 */ /* 0x000fe2000c101924 */
[C---:B------:R-:W-:Y:S01]  /*4a20*/  ISETP.GT.AND P5, PT, R4.reuse, 0x18, PT ;  /* 0x000000180400780c */ /* 0x040fe20003fa4270 */
[-C--:B------:R-:W-:Y:S01]  /*4a30*/  FMUL R61, R61, R19.reuse ;  /* 0x000000133d3d7220 */ /* 0x080fe20000400000 */
[----:B------:R-:W-:Y:S01]  /*4a40*/  ISETP.GT.AND P4, PT, R4, 0x19, PT ;  /* 0x000000190400780c */ /* 0x000fe20003f84270 */
[----:B------:R1:W-:Y:S01]  /*4a50*/  @P2 STG.E desc[UR36][R6.64+0x40], R11 ;  /* 0x0000400b06002986 */ /* 0x0003e2000c101924 */
[----:B------:R-:W-:Y:S01]  /*4a60*/  ISETP.GT.AND P2, PT, R3, RZ, P5 ;  /* 0x000000ff0300720c */ /* 0x000fe20002f44270 */
[-C--:B------:R-:W-:Y:S01]  /*4a70*/  FMUL R63, R63, R19.reuse ;  /* 0x000000133f3f7220 */ /* 0x080fe20000400000 */
[-C--:B------:R-:W-:Y:S01]  /*4a80*/  FMUL R65, R65, R19.reuse ;  /* 0x0000001341417220 */ /* 0x080fe20000400000 */
        /* <DEDUP_REMOVED lines=32> */
[----:B------:R-:W-:Y:S01]  /*4c90*/  FMUL R87, R87, R19 ;  /* 0x0000001357577220 */ /* 0x000fe20000400000 */
[----:B------:R-:W-:Y:S01]  /*4ca0*/  ISETP.GT.AND P4, PT, R4, 0x29, PT ;  /* 0x000000290400780c */ /* 0x000fe20003f84270 */
[----:B------:R1:W-:Y:S01]  /*4cb0*/  @P2 STG.E desc[UR36][R6.64+0x80], R11 ;  /* 0x0000800b06002986 */ /* 0x0003e2000c101924 */
[----:B------:R-:W-:-:S03]  /*4cc0*/  ISETP.GT.AND P2, PT, R3, RZ, P5 ;  /* 0x000000ff0300720c */ /* 0x000fc60002f44270 */
[----:B------:R-:W-:Y:S01]  /*4cd0*/  @P1 STG.E desc[UR36][R6.64+0x84], R41 ;  /* 0x0000842906001986 */ /* 0x000fe2000c101924 */
[C---:B------:R-:W-:Y:S01]  /*4ce0*/  ISETP.GT.AND P1, PT, R3.reuse, RZ, P4 ;  /* 0x000000ff0300720c */ /* 0x040fe20002724270 */
[----:B0-----:R-:W-:Y:S01]  /*4cf0*/  FMUL R5, R42, R19 ;  /* 0x000000132a057220 */ /* 0x001fe20000400000 */
[----:B------:R-:W-:-:S04]  /*4d00*/  ISETP.GT.AND P4, PT, R3, 0x8, P4 ;  /* 0x000000080300780c */ /* 0x000fc80002784270 */
[----:B------:R0:W-:Y:S01]  /*4d10*/  @P0 STG.E desc[UR36][R8.64+0x80], R5 ;  /* 0x0000800508000986 */ /* 0x0001e2000c101924 */
[----:B-1----:R-:W-:Y:S01]  /*4d20*/  FMUL R11, R44, R19 ;  /* 0x000000132c0b7220 */ /* 0x002fe20000400000 */
[C---:B------:R-:W-:Y:S02]  /*4d30*/  ISETP.GT.AND P0, PT, R3.reuse, 0x8, P5 ;  /* 0x000000080300780c */ /* 0x040fe40002f04270 */
[----:B------:R-:W-:Y:S01]  /*4d40*/  @P3 STG.E desc[UR36][R8.64+0x84], R43 ;  /* 0x0000842b08003986 */ /* 0x000fe2000c101924 */
[C---:B------:R-:W-:Y:S02]  /*4d50*/  ISETP.GT.AND P5, PT, R4.reuse, 0x30, PT ;  /* 0x000000300400780c */ /* 0x040fe40003fa4270 */
        /* <DEDUP_REMOVED lines=21> */
[----:B------:R-:W-:Y:S02]  /*4eb0*/  ISETP.GT.AND P0, PT, R3, 0x8, P5 ;  /* 0x000000080300780c */ /* 0x000fe40002f04270 */
[----:B------:R-:W-:Y:S01]  /*4ec0*/  @P3 STG.E desc[UR36][R8.64+0xc4], R51 ;  /* 0x0000c43308003986 */ /* 0x000fe2000c101924 */
[----:B------:R-:W-:-:S03]  /*4ed0*/  ISETP.GT.AND P5, PT, R4, 0x40, PT ;  /* 0x000000400400780c */ /* 0x000fc60003fa4270 */
[----:B------:R1:W-:Y:S01]  /*4ee0*/  @P2 STG.E desc[UR36][R6.64+0xe0], R11 ;  /* 0x0000e00b06002986 */ /* 0x0003e2000c101924 */
[----:B------:R-:W-:-:S03]  /*4ef0*/  ISETP.GT.AND P3, PT, R3, RZ, P5 ;  /* 0x000000ff0300720c */ /* 0x000fc60002f64270 */
[----:B------:R-:W-:Y:S01]  /*4f00*/  @P1 STG.E desc[UR36][R6.64+0xe4], R53 ;  /* 0x0000e43506001986 */ /* 0x000fe2000c101924 */
[----:B------:R-:W-:Y:S01]  /*4f10*/  ISETP.GT.AND P1, PT, R4, 0x41, PT ;  /* 0x000000410400780c */ /* 0x000fe20003f24270 */
[----:B0-----:R-:W-:-:S03]  /*4f20*/  FMUL R5, R54, R19 ;  /* 0x0000001336057220 */ /* 0x001fc60000400000 */
[C---:B------:R-:W-:Y:S02]  /*4f30*/  ISETP.GT.AND P2, PT, R3.reuse, RZ, P1 ;  /* 0x000000ff0300720c */ /* 0x040fe40000f44270 */
[----:B------:R0:W-:Y:S01]  /*4f40*/  @P0 STG.E desc[UR36][R8.64+0xe0], R5 ;  /* 0x0000e00508000986 */ /* 0x0001e2000c101924 */
[-C--:B-1----:R-:W-:Y:S01]  /*4f50*/  FMUL R11, R56, R19.reuse ;  /* 0x00000013380b7220 */ /* 0x082fe20000400000 */
[C---:B------:R-:W-:Y:S02]  /*4f60*/  ISETP.GT.AND P0, PT, R3.reuse, 0x8, P5 ;  /* 0x000000080300780c */ /* 0x040fe40002f04270 */
[----:B------:R-:W-:Y:S01]  /*4f70*/  @P4 STG.E desc[UR36][R8.64+0xe4], R55 ;  /* 0x0000e43708004986 */ /* 0x000fe2000c101924 */
[C---:B------:R-:W-:Y:S02]  /*4f80*/  ISETP.GT.AND P1, PT, R3.reuse, 0x8, P1 ;  /* 0x000000080300780c */ /* 0x040fe40000f24270 */
[C---:B------:R-:W-:Y:S01]  /*4f90*/  ISETP.GT.AND P5, PT, R4.reuse, 0x48, PT ;  /* 0x000000480400780c */ /* 0x040fe20003fa4270 */
[----:B------:R1:W-:Y:S03]  /*4fa0*/  @P3 STG.E desc[UR36][R6.64+0x100], R11 ;  /* 0x0001000b06003986 */ /* 0x0003e6000c101924 */
[----:B------:R-:W-:Y:S01]  /*4fb0*/  ISETP.GT.AND P4, PT, R3, RZ, P5 ;  /* 0x000000ff0300720c */ /* 0x000fe20002f84270 */
[----:B------:R-:W-:Y:S01]  /*4fc0*/  @P2 STG.E desc[UR36][R6.64+0x104], R57 ;  /* 0x0001043906002986 */ /* 0x000fe2000c101924 */
[----:B------:R-:W-:Y:S01]  /*4fd0*/  ISETP.GT.AND P2, PT, R4, 0x49, PT ;  /* 0x000000490400780c */ /* 0x000fe20003f44270 */
[----:B0-----:R-:W-:-:S03]  /*4fe0*/  FMUL R5, R58, R19 ;  /* 0x000000133a057220 */ /* 0x001fc60000400000 */
[C---:B------:R-:W-:Y:S02]  /*4ff0*/  ISETP.GT.AND P3, PT, R3.reuse, RZ, P2 ;  /* 0x000000ff0300720c */ /* 0x040fe40001764270 */
[----:B------:R0:W-:Y:S01]  /*5000*/  @P0 STG.E desc[UR36][R8.64+0x100], R5 ;  /* 0x0001000508000986 */ /* 0x0001e2000c101924 */
[----:B-1----:R-:W-:Y:S01]  /*5010*/  FMUL R11, R60, R19 ;  /* 0x000000133c0b7220 */ /* 0x002fe20000400000 */
[C---:B------:R-:W-:Y:S02]  /*5020*/  ISETP.GT.AND P2, PT, R3.reuse, 0x8, P2 ;  /* 0x000000080300780c */ /* 0x040fe40001744270 */
[----:B------:R-:W-:Y:S01]  /*5030*/  @P1 STG.E desc[UR36][R8.64+0x104], R59 ;  /* 0x0001043b08001986 */ /* 0x000fe2000c101924 */
[----:B------:R-:W-:Y:S02]  /*5040*/  ISETP.GT.AND P1, PT, R3, 0x8, P5 ;  /* 0x000000080300780c */ /* 0x000fe40002f24270 */
[C---:B------:R-:W-:Y:S01]  /*5050*/  ISETP.GT.AND P5, PT, R4.reuse, 0x50, PT ;  /* 0x000000500400780c */ /* 0x040fe20003fa4270 */
[----:B------:R1:W-:Y:S01]  /*5060*/  @P4 STG.E desc[UR36][R6.64+0x120], R11 ;  /* 0x0001200b06004986 */ /* 0x0003e2000c101924 */
[----:B------:R-:W-:-:S03]  /*5070*/  ISETP.GT.AND P0, PT, R4, 0x51, PT ;  /* 0x000000510400780c */ /* 0x000fc60003f04270 */
[----:B------:R-:W-:Y:S01]  /*5080*/  @P3 STG.E desc[UR36][R6.64+0x124], R61 ;  /* 0x0001243d06003986 */ /* 0x000fe2000c101924 */
[C---:B------:R-:W-:Y:S01]  /*5090*/  ISETP.GT.AND P3, PT, R3.reuse, RZ, P5 ;  /* 0x000000ff0300720c */ /* 0x040fe20002f64270 */
[-C--:B0-----:R-:W-:Y:S01]  /*50a0*/  FMUL R5, R62, R19.reuse ;  /* 0x000000133e057220 */ /* 0x081fe20000400000 */
[C---:B------:R-:W-:Y:S02]  /*50b0*/  ISETP.GT.AND P4, PT, R3.reuse, RZ, P0 ;  /* 0x000000ff0300720c */ /* 0x040fe40000784270 */
[C---:B------:R-:W-:Y:S02]  /*50c0*/  ISETP.GT.AND P0, PT, R3.reuse, 0x8, P0 ;  /* 0x000000080300780c */ /* 0x040fe40000704270 */
[----:B------:R0:W-:Y:S01]  /*50d0*/  @P1 STG.E desc[UR36][R8.64+0x120], R5 ;  /* 0x0001200508001986 */ /* 0x0001e2000c101924 */
[----:B------:R-:W-:Y:S01]  /*50e0*/  ISETP.GT.AND P1, PT, R3, 0x8, P5 ;  /* 0x000000080300780c */ /* 0x000fe20002f24270 */
[----:B-1----:R-:W-:Y:S02]  /*50f0*/  FMUL R11, R64, R19 ;  /* 0x00000013400b7220 */ /* 0x002fe40000400000 */
[----:B------:R-:W-:Y:S01]  /*5100*/  @P2 STG.E desc[UR36][R8.64+0x124], R63 ;  /* 0x0001243f08002986 */ /* 0x000fe2000c101924 */
[----:B------:R-:W-:-:S03]  /*5110*/  ISETP.GT.AND P2, PT, R4, 0x58, PT ;  /* 0x000000580400780c */ /* 0x000fc60003f44270 */
[----:B------:R1:W-:Y:S01]  /*5120*/  @P3 STG.E desc[UR36][R6.64+0x140], R11 ;  /* 0x0001400b06003986 */ /* 0x0003e2000c101924 */
[C---:B------:R-:W-:Y:S02]  /*5130*/  ISETP.GT.AND P5, PT, R3.reuse, RZ, P2 ;  /* 0x000000ff0300720c */ /* 0x040fe400017a4270 */
[----:B------:R-:W-:Y:S01]  /*5140*/  ISETP.GT.AND P3, PT, R4, 0x59, PT ;  /* 0x000000590400780c */ /* 0x000fe20003f64270 */
[-C--:B0-----:R-:W-:Y:S01]  /*5150*/  FMUL R5, R66, R19.reuse ;  /* 0x0000001342057220 */ /* 0x081fe20000400000 */
[----:B------:R-:W-:Y:S01]  /*5160*/  @P4 STG.E desc[UR36][R6.64+0x144], R65 ;  /* 0x0001444106004986 */ /* 0x000fe2000c101924 */
[C---:B------:R-:W-:Y:S02]  /*5170*/  ISETP.GT.AND P2, PT, R3.reuse, 0x8, P2 ;  /* 0x000000080300780c */ /* 0x040fe40001744270 */
[C---:B------:R-:W-:Y:S01]  /*5180*/  ISETP.GT.AND P4, PT, R3.reuse, RZ, P3 ;  /* 0x000000ff0300720c */ /* 0x040fe20001f84270 */
[----:B------:R0:W-:Y:S01]  /*5190*/  @P1 STG.E desc[UR36][R8.64+0x140], R5 ;  /* 0x0001400508001986 */ /* 0x0001e2000c101924 */
[----:B------:R-:W-:Y:S01]  /*51a0*/  ISETP.GT.AND P3, PT, R3, 0x8, P3 ;  /* 0x000000080300780c */ /* 0x000fe20001f64270 */
[----:B-1----:R-:W-:-:S02]  /*51b0*/  FMUL R11, R68, R19 ;  /* 0x00000013440b7220 */ /* 0x002fc40000400000 */
[----:B------:R-:W-:Y:S01]  /*51c0*/  @P0 STG.E desc[UR36][R8.64+0x144], R67 ;  /* 0x0001444308000986 */ /* 0x000fe2000c101924 */
[C---:B------:R-:W-:Y:S02]  /*51d0*/  ISETP.GT.AND P0, PT, R4.reuse, 0x60, PT ;  /* 0x000000600400780c */ /* 0x040fe40003f04270 */
[----:B------:R-:W-:Y:S01]  /*51e0*/  ISETP.GT.AND P1, PT, R4, 0x61, PT ;  /* 0x000000610400780c */ /* 0x000fe20003f24270 */
[----:B------:R1:W-:Y:S01]  /*51f0*/  @P5 STG.E desc[UR36][R6.64+0x160], R11 ;  /* 0x0001600b06005986 */ /* 0x0003e2000c101924 */
[C---:B------:R-:W-:Y:S02]  /*5200*/  ISETP.GT.AND P5, PT, R3.reuse, RZ, P0 ;  /* 0x000000ff0300720c */ /* 0x040fe400007a4270 */
[C---:B------:R-:W-:Y:S01]  /*5210*/  ISETP.GT.AND P0, PT, R3.reuse, 0x8, P0 ;  /* 0x000000080300780c */ /* 0x040fe20000704270 */
[----:B0-----:R-:W-:Y:S01]  /*5220*/  FMUL R5, R70, R19 ;  /* 0x0000001346057220 */ /* 0x001fe20000400000 */
[----:B------:R-:W-:Y:S01]  /*5230*/  @P4 STG.E desc[UR36][R6.64+0x164], R69 ;  /* 0x0001644506004986 */ /* 0x000fe2000c101924 */
[----:B------:R-:W-:-:S02]  /*5240*/  ISETP.GT.AND P4, PT, R3, RZ, P1 ;  /* 0x000000ff0300720c */ /* 0x000fc40000f84270 */
[----:B------:R-:W-:Y:S01]  /*5250*/  ISETP.GT.AND P1, PT, R3, 0x8, P1 ;  /* 0x000000080300780c */ /* 0x000fe20000f24270 */
[----:B------:R0:W-:Y:S01]  /*5260*/  @P2 STG.E desc[UR36][R8.64+0x160], R5 ;  /* 0x0001600508002986 */ /* 0x0001e2000c101924 */
[----:B------:R-:W-:Y:S01]  /*5270*/  ISETP.GT.AND P2, PT, R4, 0x68, PT ;  /* 0x000000680400780c */ /* 0x000fe20003f44270 */
[----:B-1----:R-:W-:Y:S02]  /*5280*/  FMUL R11, R72, R19 ;  /* 0x00000013480b7220 */ /* 0x002fe40000400000 */
[----:B------:R-:W-:Y:S01]  /*5290*/  @P3 STG.E desc[UR36][R8.64+0x164], R71 ;  /* 0x0001644708003986 */ /* 0x000fe2000c101924 */
[----:B------:R-:W-:-:S03]  /*52a0*/  ISETP.GT.AND P3, PT, R4, 0x69, PT ;  /* 0x000000690400780c */ /* 0x000fc60003f64270 */
[----:B------:R1:W-:Y:S01]  /*52b0*/  @P5 STG.E desc[UR36][R6.64+0x180], R11 ;  /* 0x0001800b06005986 */ /* 0x0003e2000c101924 */
[C---:B------:R-:W-:Y:S02]  /*52c0*/  ISETP.GT.AND P5, PT, R3.reuse, RZ, P2 ;  /* 0x000000ff0300720c */ /* 0x040fe400017a4270 */
[C---:B------:R-:W-:Y:S01]  /*52d0*/  ISETP.GT.AND P2, PT, R3.reuse, 0x8, P2 ;  /* 0x000000080300780c */ /* 0x040fe20001744270 */
[-C--:B0-----:R-:W-:Y:S01]  /*52e0*/  FMUL R5, R74, R19.reuse ;  /* 0x000000134a057220 */ /* 0x081fe20000400000 */
[----:B------:R-:W-:Y:S01]  /*52f0*/  @P4 STG.E desc[UR36][R6.64+0x184], R73 ;  /* 0x0001844906004986 */ /* 0x000fe2000c101924 */
[C---:B------:R-:W-:Y:S02]  /*5300*/  ISETP.GT.AND P4, PT, R3.reuse, RZ, P3 ;  /* 0x000000ff0300720c */ /* 0x040fe40001f84270 */
[----:B------:R-:W-:Y:S01]  /*5310*/  ISETP.GT.AND P3, PT, R3, 0x8, P3 ;  /* 0x000000080300780c */ /* 0x000fe20001f64270 */
[----:B------:R0:W-:Y:S01]  /*5320*/  @P0 STG.E desc[UR36][R8.64+0x180], R5 ;  /* 0x0001800508000986 */ /* 0x0001e2000c101924 */
[----:B------:R-:W-:Y:S01]  /*5330*/  ISETP.GT.AND P0, PT, R4, 0x70, PT ;  /* 0x000000700400780c */ /* 0x000fe20003f04270 */
[----:B-1----:R-:W-:-:S02]  /*5340*/  FMUL R11, R76, R19 ;  /* 0x000000134c0b7220 */ /* 0x002fc40000400000 */
[----:B------:R-:W-:Y:S01]  /*5350*/  @P1 STG.E desc[UR36][R8.64+0x184], R75 ;  /* 0x0001844b08001986 */ /* 0x000fe2000c101924 */
[----:B------:R-:W-:-:S03]  /*5360*/  ISETP.GT.AND P1, PT, R4, 0x71, PT ;  /* 0x000000710400780c */ /* 0x000fc60003f24270 */
[----:B------:R1:W-:Y:S01]  /*5370*/  @P5 STG.E desc[UR36][R6.64+0x1a0], R11 ;  /* 0x0001a00b06005986 */ /* 0x0003e2000c101924 */
[C---:B------:R-:W-:Y:S02]  /*5380*/  ISETP.GT.AND P5, PT, R3.reuse, RZ, P0 ;  /* 0x000000ff0300720c */ /* 0x040fe400007a4270 */
[C---:B------:R-:W-:Y:S01]  /*5390*/  ISETP.GT.AND P0, PT, R3.reuse, 0x8, P0 ;  /* 0x000000080300780c */ /* 0x040fe20000704270 */
[----:B------:R-:W-:Y:S01]  /*53a0*/  @P4 STG.E desc[UR36][R6.64+0x1a4], R77 ;  /* 0x0001a44d06004986 */ /* 0x000fe2000c101924 */
[-C--:B0-----:R-:W-:Y:S01]  /*53b0*/  FMUL R5, R78, R19.reuse ;  /* 0x000000134e057220 */ /* 0x081fe20000400000 */
[C---:B------:R-:W-:Y:S02]  /*53c0*/  ISETP.GT.AND P4, PT, R3.reuse, RZ, P1 ;  /* 0x000000ff0300720c */ /* 0x040fe40000f84270 */
[----:B------:R-:W-:Y:S02]  /*53d0*/  ISETP.GT.AND P1, PT, R3, 0x8, P1 ;  /* 0x000000080300780c */ /* 0x000fe40000f24270 */
[----:B------:R0:W-:Y:S01]  /*53e0*/  @P2 STG.E desc[UR36][R8.64+0x1a0], R5 ;  /* 0x0001a00508002986 */ /* 0x0001e2000c101924 */
[----:B------:R-:W-:Y:S01]  /*53f0*/  ISETP.GT.AND P2, PT, R4, 0x78, PT ;  /* 0x000000780400780c */ /* 0x000fe20003f44270 */
[----:B-1----:R-:W-:-:S02]  /*5400*/  FMUL R11, R80, R19 ;  /* 0x00000013500b7220 */ /* 0x002fc40000400000 */
[----:B------:R-:W-:Y:S01]  /*5410*/  @P3 STG.E desc[UR36][R8.64+0x1a4], R79 ;  /* 0x0001a44f08003986 */ /* 0x000fe2000c101924 */
[----:B------:R-:W-:Y:S02]  /*5420*/  ISETP.GT.AND P3, PT, R4, 0x79, PT ;  /* 0x000000790400780c */ /* 0x000fe40003f64270 */
[----:B------:R-:W-:Y:S01]  /*5430*/  @P5 MOV R4, R6 ;  /* 0x0000000600045202 */ /* 0x000fe20000000f00 */
[----:B0-----:R-:W-:-:S05]  /*5440*/  @P5 IMAD.MOV.U32 R5, RZ, RZ, R7 ;  /* 0x000000ffff055224 */ /* 0x001fca00078e0007 */
[----:B------:R0:W-:Y:S01]  /*5450*/  @P5 STG.E desc[UR36][R4.64+0x1c0], R11 ;  /* 0x0001c00b04005986 */ /* 0x0001e2000c101924 */
[C---:B------:R-:W-:Y:S02]  /*5460*/  ISETP.GT.AND P5, PT, R3.reuse, RZ, P3 ;  /* 0x000000ff0300720c */ /* 0x040fe40001fa4270 */
[----:B------:R-:W-:Y:S01]  /*5470*/  ISETP.GT.AND P3, PT, R3, 0x8, P3 ;  /* 0x000000080300780c */ /* 0x000fe20001f64270 */
[----:B0-----:R-:W-:Y:S02]  /*5480*/  @P4 IMAD.MOV.U32 R4, RZ, RZ, R6 ;  /* 0x000000ffff044224 */ /* 0x001fe400078e0006 */
[----:B------:R-:W-:Y:S01]  /*5490*/  FMUL R11, R84, R19 ;  /* 0x00000013540b7220 */ /* 0x000fe20000400000 */
[----:B------:R-:W-:-:S05]  /*54a0*/  @P4 IMAD.MOV.U32 R5, RZ, RZ, R7 ;  /* 0x000000ffff054224 */ /* 0x000fca00078e0007 */
[----:B------:R0:W-:Y:S01]  /*54b0*/  @P4 STG.E desc[UR36][R4.64+0x1c4], R81 ;  /* 0x0001c45104004986 */ /* 0x0001e2000c101924 */
[C---:B------:R-:W-:Y:S02]  /*54c0*/  ISETP.GT.AND P4, PT, R3.reuse, RZ, P2 ;  /* 0x000000ff0300720c */ /* 0x040fe40001784270 */
[----:B------:R-:W-:Y:S01]  /*54d0*/  ISETP.GT.AND P2, PT, R3, 0x8, P2 ;  /* 0x000000080300780c */ /* 0x000fe20001744270 */
[----:B------:R-:W-:Y:S01]  /*54e0*/  FMUL R3, R82, R19 ;  /* 0x0000001352037220 */ /* 0x000fe20000400000 */
[----:B0-----:R-:W-:Y:S02]  /*54f0*/  @P0 IMAD.MOV.U32 R4, RZ, RZ, R8 ;  /* 0x000000ffff040224 */ /* 0x001fe400078e0008 */
[----:B------:R-:W-:-:S05]  /*5500*/  @P0 IMAD.MOV.U32 R5, RZ, RZ, R9 ;  /* 0x000000ffff050224 */ /* 0x000fca00078e0009 */
[----:B------:R0:W-:Y:S02]  /*5510*/  @P0 STG.E desc[UR36][R4.64+0x1c0], R3 ;  /* 0x0001c00304000986 */ /* 0x0001e4000c101924 */
[----:B0-----:R-:W-:Y:S02]  /*5520*/  @P1 IMAD.MOV.U32 R4, RZ, RZ, R8 ;  /* 0x000000ffff041224 */ /* 0x001fe400078e0008 */
[----:B------:R-:W-:-:S05]  /*5530*/  @P1 IMAD.MOV.U32 R5, RZ, RZ, R9 ;  /* 0x000000ffff051224 */ /* 0x000fca00078e0009 */
[----:B------:R0:W-:Y:S02]  /*5540*/  @P1 STG.E desc[UR36][R4.64+0x1c4], R83 ;  /* 0x0001c45304001986 */ /* 0x0001e4000c101924 */
[----:B0-----:R-:W-:Y:S02]  /*5550*/  @P4 IMAD.MOV.U32 R4, RZ, RZ, R6 ;  /* 0x000000ffff044224 */ /* 0x001fe400078e0006 */
[----:B------:R-:W-:-:S05]  /*5560*/  @P4 IMAD.MOV.U32 R5, RZ, RZ, R7 ;  /* 0x000000ffff054224 */ /* 0x000fca00078e0007 */
[----:B------:R0:W-:Y:S04]  /*5570*/  @P4 STG.E desc[UR36][R4.64+0x1e0], R11 ;  /* 0x0001e00b04004986 */ /* 0x0001e8000c101924 */
[----:B------:R4:W-:Y:S01]  /*5580*/  @P5 STG.E desc[UR36][R6.64+0x1e4], R85 ;  /* 0x0001e45506005986 */ /* 0x0009e2000c101924 */
[----:B0-----:R-:W-:Y:S02]  /*5590*/  @P2 IMAD.MOV.U32 R4, RZ, RZ, R8 ;  /* 0x000000ffff042224 */ /* 0x001fe400078e0008 */
[----:B------:R-:W-:-:S05]  /*55a0*/  @P2 IMAD.MOV.U32 R5, RZ, RZ, R9 ;  /* 0x000000ffff052224 */ /* 0x000fca00078e0009 */
[----:B------:R4:W-:Y:S04]  /*55b0*/  @P2 STG.E desc[UR36][R4.64+0x1e0], R13 ;  /* 0x0001e00d04002986 */ /* 0x0009e8000c101924 */
[----:B------:R4:W-:Y:S02]  /*55c0*/  @P3 STG.E desc[UR36][R8.64+0x1e4], R87 ;  /* 0x0001e45708003986 */ /* 0x0009e4000c101924 */
.L_x_154:
[----:B------:R-:W-:Y:S05]  /*55d0*/  BSYNC B0 ;  /* 0x0000000000007941 */ /* 0x000fea0003800000 */
.L_x_28:
[----:B------:R-:W-:Y:S01]  /*55e0*/  IADD3 R16, P0, R16, UR38, RZ ;  /* 0x0000002610107c10 */ /* 0x000fe2000ff1e0ff */
[----:B------:R-:W-:Y:S01]  /*55f0*/  ULDC.64 UR4, c[0x0][0x650] ;  /* 0x0001940000047ab9 */ /* 0x000fe20000000a00 */
[----:B------:R-:W-:Y:S01]  /*5600*/  PRMT R3, RZ, 0x7610, R3 ;  /* 0x00007610ff037816 */ /* 0x000fe20000000003 */
[----:B------:R-:W-:Y:S01]  /*5610*/  IMAD.MOV.U32 R100, RZ, RZ, -0x1 ;  /* 0xffffffffff647424 */ /* 0x000fe200078e00ff */
[----:B------:R-:W-:Y:S01]  /*5620*/  IADD3.X R17, R17, UR41, RZ, P0, !PT ;  /* 0x0000002911117c10 */ /* 0x000fe200087fe4ff */
[----:B------:R-:W-:Y:S01]  /*5630*/  IMAD.MOV.U32 R99, RZ, RZ, -0x1 ;  /* 0xffffffffff637424 */ /* 0x000fe200078e00ff */
[----:B------:R-:W-:-:S04]  /*5640*/  ISETP.GE.U32.AND P0, PT, R16, UR4, PT ;  /* 0x0000000410007c0c */ /* 0x000fc8000bf06070 */
[----:B------:R-:W-:-:S13]  /*5650*/  ISETP.GE.U32.AND.EX P0, PT, R17, UR5, PT, P0 ;  /* 0x0000000511007c0c */ /* 0x000fda000bf06100 */
[----:B------:R-:W-:Y:S05]  /*5660*/  @P0 BRA `(.L_x_155) ;  /* 0x00000004004c0947 */ /* 0x000fea0003800000 */
[----:B--2---:R-:W2:Y:S01]  /*5670*/  LDC.64 R10, c[0x0][0x628] ;  /* 0x00018a00ff0a7b82 */ /* 0x004ea20000000a00 */
[----:B0--3--:R-:W0:Y:S01]  /*5680*/  S2R R12, SR_CTAID.X ;  /* 0x00000000000c7919 */ /* 0x009e220000002500 */
[----:B-1--4-:R-:W-:Y:S02]  /*5690*/  IMAD.MOV.U32 R8, RZ, RZ, R16 ;  /* 0x000000ffff087224 */ /* 0x012fe400078e0010 */
[----:B------:R-:W-:Y:S01]  /*56a0*/  IMAD.MOV.U32 R9, RZ, RZ, R17 ;  /* 0x000000ffff097224 */ /* 0x000fe200078e0011 */
[----:B------:R-:W1:Y:S03]  /*56b0*/  S2R R20, SR_CTAID.Y ;  /* 0x0000000000147919 */ /* 0x000e660000002600 */
[----:B------:R-:W3:Y:S08]  /*56c0*/  LDC R0, c[0x0][0x630] ;  /* 0x00018c00ff007b82 */ /* 0x000ef00000000800 */
[----:B------:R-:W4:Y:S01]  /*56d0*/  LDC.64 R14, c[0x0][0x620] ;  /* 0x00018800ff0e7b82 */ /* 0x000f220000000a00 */
[----:B--2---:R-:W-:-:S04]  /*56e0*/  ISETP.NE.U32.AND P0, PT, R10, RZ, PT ;  /* 0x000000ff0a00720c */ /* 0x004fc80003f05070 */
[----:B------:R-:W-:-:S13]  /*56f0*/  ISETP.NE.AND.EX P0, PT, R11, RZ, PT, P0 ;  /* 0x000000ff0b00720c */ /* 0x000fda0003f05300 */
[----:B01-34-:R-:W-:Y:S05]  /*5700*/  @!P0 BRA `(.L_x_156) ;  /* 0x0000000000288947 */ /* 0x01bfea0003800000 */
        /* <DEDUP_REMOVED lines=10> */
.L_x_156:
[-CC-:B------:R-:W-:Y:S01]  /*57b0*/  SHF.R.U64 R99, R8, R0.reuse, R9.reuse ;  /* 0x0000000008637219 */ /* 0x180fe20000001209 */
[----:B------:R-:W0:Y:S01]  /*57c0*/  LDC.64 R26, c[0x0][0x640] ;  /* 0x00019000ff1a7b82 */ /* 0x000e220000000a00 */
[----:B------:R-:W-:Y:S01]  /*57d0*/  SHF.R.U32.HI R0, RZ, R0, R9 ;  /* 0x00000000ff007219 */ /* 0x000fe20000011609 */
[----:B------:R-:W-:Y:S01]  /*57e0*/  ULDC UR4, c[0x0][0x150] ;  /* 0x0000540000047ab9 */ /* 0x000fe20000000800 */
[----:B------:R-:W-:Y:S02]  /*57f0*/  IADD3 R3, P0, RZ, -R99, RZ ;  /* 0x80000063ff037210 */ /* 0x000fe40007f1e0ff */
[----:B------:R-:W-:-:S03]  /*5800*/  I2FP.F32.U32 R7, R12 ;  /* 0x0000000c00077245 */ /* 0x000fc60000201000 */
[----:B------:R-:W1:Y:S01]  /*5810*/  LDC R6, c[0x0][0x618] ;  /* 0x00018600ff067b82 */ /* 0x000e620000000800 */
[----:B------:R-:W-:Y:S02]  /*5820*/  IMAD.X R5, RZ, RZ, ~R0, P0 ;  /* 0x000000ffff057224 */ /* 0x000fe400000e0e00 */
[----:B------:R-:W-:Y:S01]  /*5830*/  FMUL R7, R7, UR4 ;  /* 0x0000000407077c20 */ /* 0x000fe20008400000 */
[----:B------:R-:W-:Y:S01]  /*5840*/  ULDC UR4, c[0x0][0x154] ;  /* 0x0000550000047ab9 */ /* 0x000fe20000000800 */
[-C--:B------:R-:W-:Y:S02]  /*5850*/  IMAD R0, R5, R14.reuse, RZ ;  /* 0x0000000e05007224 */ /* 0x080fe400078e02ff */
[C---:B------:R-:W-:Y:S01]  /*5860*/  IMAD.WIDE.U32 R4, R3.reuse, R14, R16 ;  /* 0x0000000e03047225 */ /* 0x040fe200078e0010 */
[----:B------:R-:W2:Y:S01]  /*5870*/  LDC R8, c[0x0][0x608] ;  /* 0x00018200ff087b82 */ /* 0x000ea20000000800 */
[----:B------:R-:W3:Y:S02]  /*5880*/  F2I.U32.TRUNC.NTZ R7, R7 ;  /* 0x0000000700077305 */ /* 0x000ee4000020f000 */
[----:B------:R-:W-:Y:S01]  /*5890*/  IMAD R3, R3, R15, R0 ;  /* 0x0000000f03037224 */ /* 0x000fe200078e0200 */
[----:B------:R-:W-:-:S03]  /*58a0*/  I2FP.F32.U32 R0, R20 ;  /* 0x0000001400007245 */ /* 0x000fc60000201000 */
[----:B------:R-:W-:Y:S01]  /*58b0*/  IMAD.IADD R3, R5, 0x1, R3 ;  /* 0x0000000105037824 */ /* 0x000fe200078e0203 */
[----:B------:R-:W4:Y:S01]  /*58c0*/  LDC R11, c[0x0][0x658] ;  /* 0x00019600ff0b7b82 */ /* 0x000f220000000800 */
[----:B0-----:R-:W-:-:S04]  /*58d0*/  ISETP.NE.U32.AND P0, PT, R26, RZ, PT ;  /* 0x000000ff1a00720c */ /* 0x001fc80003f05070 */
[----:B------:R-:W-:-:S03]  /*58e0*/  ISETP.NE.AND.EX P0, PT, R27, RZ, PT, P0 ;  /* 0x000000ff1b00720c */ /* 0x000fc60003f05300 */
[----:B------:R-:W0:Y:S01]  /*58f0*/  LDC R9, c[0x0][0x144] ;  /* 0x00005100ff097b82 */ /* 0x000e220000000800 */
[-C--:B-1----:R-:W-:Y:S01]  /*5900*/  SHF.R.U64 R10, R4, R6.reuse, R3 ;  /* 0x00000006040a7219 */ /* 0x082fe20000001203 */
[----:B---3--:R-:W-:Y:S01]  /*5910*/  IMAD.MOV R7, RZ, RZ, -R7 ;  /* 0x000000ffff077224 */ /* 0x008fe200078e0a07 */
[----:B------:R-:W-:Y:S01]  /*5920*/  SHF.R.U32.HI R3, RZ, R6, R3 ;  /* 0x00000006ff037219 */ /* 0x000fe20000011603 */
[----:B------:R-:W-:-:S04]  /*5930*/  FMUL R6, R0, UR4 ;  /* 0x0000000400067c20 */ /* 0x000fc80008400000 */
[----:B------:R-:W1:Y:S01]  /*5940*/  LDC R21, c[0x0][0x148] ;  /* 0x00005200ff157b82 */ /* 0x000e620000000800 */
[----:B------:R3:W0:Y:S01]  /*5950*/  F2I.U32.TRUNC.NTZ R14, R6 ;  /* 0x00000006000e7305 */ /* 0x000622000020f000 */
[-CC-:B--2---:R-:W-:Y:S02]  /*5960*/  SHF.R.U64 R13, R10, R8.reuse, R3.reuse ;  /* 0x000000080a0d7219 */ /* 0x184fe40000001203 */
[----:B------:R-:W-:-:S04]  /*5970*/  SHF.R.U32.HI R0, RZ, R8, R3 ;  /* 0x00000008ff007219 */ /* 0x000fc80000011603 */
[----:B------:R-:W2:Y:S01]  /*5980*/  LDC R24, c[0x0][0x648] ;  /* 0x00019200ff187b82 */ /* 0x000ea20000000800 */
[-CC-:B----4-:R-:W-:Y:S02]  /*5990*/  SHF.R.U64 R15, R13, R11.reuse, R0.reuse ;  /* 0x0000000b0d0f7219 */ /* 0x190fe40000001200 */
[----:B------:R-:W-:-:S03]  /*59a0*/  SHF.R.U32.HI R5, RZ, R11, R0 ;  /* 0x0000000bff057219 */ /* 0x000fc60000011600 */
[----:B------:R-:W-:Y:S02]  /*59b0*/  IMAD.MOV.U32 R4, RZ, RZ, R15 ;  /* 0x000000ffff047224 */ /* 0x000fe400078e000f */
[----:B------:R-:W4:Y:S01]  /*59c0*/  LDC R28, c[0x0][0x638] ;  /* 0x00018e00ff1c7b82 */ /* 0x000f220000000800 */
[----:B0-----:R-:W-:-:S07]  /*59d0*/  IMAD R25, R9, R7, R12 ;  /* 0x0000000709197224 */ /* 0x001fce00078e020c */
[----:B------:R-:W0:Y:S08]  /*59e0*/  LDC R29, c[0x0][0x610] ;  /* 0x00018400ff1d7b82 */ /* 0x000e300000000800 */
[----:B------:R-:W0:Y:S01]  /*59f0*/  LDC R30, c[0x0][0x600] ;  /* 0x00018000ff1e7b82 */ /* 0x000e220000000800 */
[----:B-123--:R-:W-:Y:S05]  /*5a00*/  @!P0 BRA `(.L_x_157) ;  /* 0x0000000000288947 */ /* 0x00efea0003800000 */
[----:B------:R-:W1:Y:S02]  /*5a10*/  LDC R0, c[0x0][0x64c] ;  /* 0x00019300ff007b82 */ /* 0x000e640000000800 */
[----:B-1----:R-:W-:-:S05]  /*5a20*/  IADD3 R3, P0, R15, R0, RZ ;  /* 0x000000000f037210 */ /* 0x002fca0007f1e0ff */
[----:B------:R-:W-:-:S04]  /*5a30*/  IMAD.X R11, RZ, RZ, R5, P0 ;  /* 0x000000ffff0b7224 */ /* 0x000fc800000e0605 */
[----:B------:R-:W-:-:S04]  /*5a40*/  IMAD.WIDE.U32 R4, R11, R26, RZ ;  /* 0x0000001a0b047225 */ /* 0x000fc800078e00ff */
[----:B------:R-:W-:-:S04]  /*5a50*/  IMAD.WIDE.U32 R6, P0, R3, R27, R4 ;  /* 0x0000001b03067225 */ /* 0x000fc80007800004 */
[----:B------:R-:W-:Y:S01]  /*5a60*/  IMAD.WIDE.U32 R4, R3, R26, RZ ;  /* 0x0000001a03047225 */ /* 0x000fe200078e00ff */
[----:B------:R-:W-:-:S03]  /*5a70*/  MOV R8, R7 ;  /* 0x0000000700087202 */ /* 0x000fc60000000f00 */
[----:B------:R-:W-:Y:S01]  /*5a80*/  IMAD.X R9, RZ, RZ, RZ, P0 ;  /* 0x000000ffff097224 */ /* 0x000fe200000e06ff */
[----:B------:R-:W-:-:S05]  /*5a90*/  IADD3 RZ, P0, R5, R6, RZ ;  /* 0x0000000605ff7210 */ /* 0x000fca0007f1e0ff */
[----:B------:R-:W-:-:S08]  /*5aa0*/  IMAD.WIDE.U32.X R4, R11, R27, R8, P0 ;  /* 0x0000001b0b047225 */ /* 0x000fd000000e0408 */
.L_x_157:
[----:B------:R-:W-:Y:S01]  /*5ab0*/  ISETP.NE.AND P0, PT, R2, 0x1, PT ;  /* 0x000000010200780c */ /* 0x000fe20003f05270 */
[----:B------:R-:W-:Y:S01]  /*5ac0*/  IMAD.MOV R14, RZ, RZ, -R14 ;  /* 0x000000ffff0e7224 */ /* 0x000fe200078e0a0e */
[----:B------:R-:W-:Y:S02]  /*5ad0*/  SHF.R.U64 R0, R4, R24, R5 ;  /* 0x0000001804007219 */ /* 0x000fe40000001205 */
[----:B------:R-:W-:Y:S02]  /*5ae0*/  LOP3.LUT R3, R13, R96, RZ, 0xc0, !PT ;  /* 0x000000600d037212 */ /* 0x000fe400078ec0ff */
[----:B------:R-:W-:Y:S01]  /*5af0*/  LOP3.LUT R10, R10, R95, RZ, 0xc0, !PT ;  /* 0x0000005f0a0a7212 */ /* 0x000fe200078ec0ff */
[----:B------:R-:W-:Y:S02]  /*5b00*/  IMAD.MOV R4, RZ, RZ, -R0 ;  /* 0x000000ffff047224 */ /* 0x000fe400078e0a00 */
[----:B------:R-:W-:Y:S02]  /*5b10*/  IMAD R0, R90, R0, R3 ;  /* 0x000000005a007224 */ /* 0x000fe400078e0203 */
[----:B----4-:R-:W-:-:S02]  /*5b20*/  IMAD R3, R4, R28, R15 ;  /* 0x0000001c04037224 */ /* 0x010fc400078e020f */
[----:B------:R-:W-:Y:S02]  /*5b30*/  @P0 IMAD R25, R21, R14, R20 ;  /* 0x0000000e15190224 */ /* 0x000fe400078e0214 */
[----:B0-----:R-:W-:Y:S02]  /*5b40*/  IMAD R5, R3, R30, R10 ;  /* 0x0000001e03057224 */ /* 0x001fe400078e020a */
[----:B------:R-:W-:Y:S02]  /*5b50*/  IMAD R0, R0, R29, R25 ;  /* 0x0000001d00007224 */ /* 0x000fe400078e0219 */
[----:B------:R-:W-:-:S03]  /*5b60*/  IMAD.MOV.U32 R4, RZ, RZ, 0x1 ;  /* 0x00000001ff047424 */ /* 0x000fc600078e00ff */
[----:B------:R-:W-:Y:S02]  /*5b70*/  SEL R100, R5, R0, !P0 ;  /* 0x0000000005647207 */ /* 0x000fe40004000000 */
[----:B------:R-:W-:Y:S02]  /*5b80*/  PRMT R3, R4, 0x7610, R3 ;  /* 0x0000761004037816 */ /* 0x000fe40000000003 */
[----:B------:R-:W-:-:S07]  /*5b90*/  SEL R0, R0, R5, !P0 ;  /* 0x0000000500007207 */ /* 0x000fce0004000000 */
.L_x_155:
[----:B------:R-:W-:Y:S01]  /*5ba0*/  LOP3.LUT P0, RZ, R3, 0xff, RZ, 0xc0, !PT ;  /* 0x000000ff03ff7812 */ /* 0x000fe2000780c0ff */
[----:B------:R-:W-:Y:S01]  /*5bb0*/  UIMAD.WIDE.U32 UR4, UR42, -0x55555555, URZ ;  /* 0xaaaaaaab2a0478a5 */ /* 0x000fe2000f8e003f */
[----:B------:R-:W-:-:S03]  /*5bc0*/  IMAD.MOV.U32 R101, RZ, RZ, R0 ;  /* 0x000000ffff657224 */ /* 0x000fc600078e0000 */
[----:B------:R-:W-:-:S04]  /*5bd0*/  USHF.R.U32.HI UR4, URZ, 0x1, UR5 ;  /* 0x000000013f047899 */ /* 0x000fc80008011605 */
[----:B------:R-:W-:-:S04]  /*5be0*/  UIMAD UR42, UR4, -0x3, UR42 ;  /* 0xfffffffd042a78a4 */ /* 0x000fc8000f8e022a */
[----:B------:R-:W-:Y:S08]  /*5bf0*/  @P0 BRA `(.L_x_158) ;  /* 0xffffffb400680947 */ /* 0x000ff0000383ffff */
[----:B------:R-:W-:Y:S05]  /*5c00*/  EXIT ;  /* 0x000000000000794d */ /* 0x000fea0003800000 */
.L_x_3:
        /* <DEDUP_REMOVED lines=26> */
.L_x_160:
[--C-:B------:R-:W-:Y:S01]  /*5db0*/  SHF.R.U64 R14, R12, R20, R13.reuse ;  /* 0x000000140c0e7219 */ /* 0x100fe2000000120d */
[----:B------:R-:W0:Y:S01]  /*5dc0*/  LDC R24, c[0x0][0x618] ;  /* 0x00018600ff187b82 */ /* 0x000e220000000800 */
[----:B------:R-:W-:Y:S01]  /*5dd0*/  I2FP.F32.U32 R8, R6 ;  /* 0x0000000600087245 */ /* 0x000fe20000201000 */
[----:B------:R-:W-:Y:S01]  /*5de0*/  ULDC UR4, c[0x0][0x150] ;  /* 0x0000540000047ab9 */ /* 0x000fe20000000800 */
[----:B------:R-:W-:Y:S02]  /*5df0*/  SHF.R.U32.HI R7, RZ, R20, R13 ;  /* 0x00000014ff077219 */ /* 0x000fe4000001160d */
[----:B------:R-:W-:Y:S01]  /*5e00*/  IADD3 R11, P0, RZ, -R14, RZ ;  /* 0x8000000eff0b7210 */ /* 0x000fe20007f1e0ff */
[----:B------:R-:W-:Y:S01]  /*5e10*/  FMUL R13, R8, UR4 ;  /* 0x00000004080d7c20 */ /* 0x000fe20008400000 */
[----:B------:R-:W-:Y:S01]  /*5e20*/  ULDC UR4, c[0x0][0x154] ;  /* 0x0000550000047ab9 */ /* 0x000fe20000000800 */
[----:B------:R-:W1:Y:S02]  /*5e30*/  LDC.64 R26, c[0x0][0x640] ;  /* 0x00019000ff1a7b82 */ /* 0x000e640000000a00 */
[----:B------:R-:W-:-:S02]  /*5e40*/  IMAD.X R7, RZ, RZ, ~R7, P0 ;  /* 0x000000ffff077224 */ /* 0x000fc400000e0e07 */
[----:B------:R-:W2:Y:S01]  /*5e50*/  F2I.U32.TRUNC.NTZ R13, R13 ;  /* 0x0000000d000d7305 */ /* 0x000ea2000020f000 */
[----:B------:R-:W-:-:S03]  /*5e60*/  IMAD.WIDE.U32 R8, R11, R22, R16 ;  /* 0x000000160b087225 */ /* 0x000fc600078e0010 */
[----:B------:R-:W3:Y:S01]  /*5e70*/  LDC R15, c[0x0][0x144] ;  /* 0x00005100ff0f7b82 */ /* 0x000ee20000000800 */
[----:B------:R-:W-:-:S04]  /*5e80*/  IMAD R10, R7, R22, RZ ;  /* 0x00000016070a7224 */ /* 0x000fc800078e02ff */
[----:B------:R-:W-:Y:S02]  /*5e90*/  IMAD R7, R11, R23, R10 ;  /* 0x000000170b077224 */ /* 0x000fe400078e020a */
[----:B------:R-:W-:Y:S01]  /*5ea0*/  IMAD.MOV.U32 R10, RZ, RZ, -0x1 ;  /* 0xffffffffff0a7424 */ /* 0x000fe200078e00ff */
[----:B------:R-:W4:Y:S01]  /*5eb0*/  LDC R20, c[0x0][0x608] ;  /* 0x00018200ff147b82 */ /* 0x000f220000000800 */
[----:B------:R-:W-:Y:S01]  /*5ec0*/  IMAD.IADD R7, R9, 0x1, R7 ;  /* 0x0000000109077824 */ /* 0x000fe200078e0207 */
[----:B------:R-:W-:-:S04]  /*5ed0*/  I2FP.F32.U32 R9, R5 ;  /* 0x0000000500097245 */ /* 0x000fc80000201000 */
[-C--:B0-----:R-:W-:Y:S01]  /*5ee0*/  SHF.R.U64 R12, R8, R24.reuse, R7 ;  /* 0x00000018080c7219 */ /* 0x081fe20000001207 */
[----:B--2---:R-:W-:Y:S01]  /*5ef0*/  IMAD.MOV R8, RZ, RZ, -R13 ;  /* 0x000000ffff087224 */ /* 0x004fe200078e0a0d */
[----:B------:R-:W0:Y:S01]  /*5f00*/  LDC R11, c[0x0][0x658] ;  /* 0x00019600ff0b7b82 */ /* 0x000e220000000800 */
[----:B-1----:R-:W-:Y:S01]  /*5f10*/  ISETP.NE.U32.AND P0, PT, R26, RZ, PT ;  /* 0x000000ff1a00720c */ /* 0x002fe20003f05070 */
[----:B------:R-:W-:Y:S01]  /*5f20*/  FMUL R9, R9, UR4 ;  /* 0x0000000409097c20 */ /* 0x000fe20008400000 */
[----:B------:R-:W-:Y:S02]  /*5f30*/  SHF.R.U32.HI R7, RZ, R24, R7 ;  /* 0x00000018ff077219 */ /* 0x000fe40000011607 */
[----:B------:R-:W-:-:S03]  /*5f40*/  ISETP.NE.AND.EX P0, PT, R27, RZ, PT, P0 ;  /* 0x000000ff1b00720c */ /* 0x000fc60003f05300 */
[----:B------:R-:W1:Y:S01]  /*5f50*/  LDC R22, c[0x0][0x148] ;  /* 0x00005200ff167b82 */ /* 0x000e620000000800 */
[----:B---3--:R-:W-:Y:S02]  /*5f60*/  IMAD R23, R15, R8, R6 ;  /* 0x000000080f177224 */ /* 0x008fe400078e0206 */
[----:B------:R-:W-:-:S05]  /*5f70*/  IMAD.MOV.U32 R8, RZ, RZ, 0x1 ;  /* 0x00000001ff087424 */ /* 0x000fca00078e00ff */
[----:B------:R-:W2:Y:S01]  /*5f80*/  LDC R21, c[0x0][0x600] ;  /* 0x00018000ff157b82 */ /* 0x000ea20000000800 */
[-CC-:B----4-:R-:W-:Y:S02]  /*5f90*/  SHF.R.U64 R15, R12, R20.reuse, R7.reuse ;  /* 0x000000140c0f7219 */ /* 0x190fe40000001207 */
[----:B------:R-:W-:Y:S02]  /*5fa0*/  SHF.R.U32.HI R6, RZ, R20, R7 ;  /* 0x00000014ff067219 */ /* 0x000fe40000011607 */
[----:B------:R3:W4:Y:S03]  /*5fb0*/  F2I.U32.TRUNC.NTZ R20, R9 ;  /* 0x0000000900147305 */ /* 0x000726000020f000 */
[----:B------:R-:W1:Y:S01]  /*5fc0*/  LDC R25, c[0x0][0x648] ;  /* 0x00019200ff197b82 */ /* 0x000e620000000800 */
[-C--:B0-----:R-:W-:Y:S02]  /*5fd0*/  SHF.R.U64 R19, R15, R11.reuse, R6 ;  /* 0x0000000b0f137219 */ /* 0x081fe40000001206 */
[----:B------:R-:W-:-:S02]  /*5fe0*/  SHF.L.U32 R10, R10, R11, RZ ;  /* 0x0000000b0a0a7219 */ /* 0x000fc400000006ff */
[-C--:B------:R-:W-:Y:S01]  /*5ff0*/  SHF.R.U32.HI R7, RZ, R11.reuse, R6 ;  /* 0x0000000bff077219 */ /* 0x080fe20000011606 */
[----:B------:R-:W-:Y:S01]  /*6000*/  IMAD.MOV.U32 R6, RZ, RZ, R19 ;  /* 0x000000ffff067224 */ /* 0x000fe200078e0013 */
[----:B------:R-:W-:Y:S01]  /*6010*/  SHF.L.U32 R24, R8, R11, RZ ;  /* 0x0000000b08187219 */ /* 0x000fe200000006ff */
[----:B------:R-:W0:Y:S01]  /*6020*/  LDC R28, c[0x0][0x638] ;  /* 0x00018e00ff1c7b82 */ /* 0x000e220000000800 */
[----:B------:R-:W-:-:S07]  /*6030*/  LOP3.LUT R30, RZ, R10, RZ, 0x33, !PT ;  /* 0x0000000aff1e7212 */ /* 0x000fce00078e33ff */
[----:B------:R-:W0:Y:S01]  /*6040*/  LDC R29, c[0x0][0x610] ;  /* 0x00018400ff1d7b82 */ /* 0x000e220000000800 */
[----:B---34-:R-:W-:Y:S05]  /*6050*/  @!P0 BRA `(.L_x_161) ;  /* 0x0000000000288947 */ /* 0x018fea0003800000 */
[----:B------:R-:W3:Y:S02]  /*6060*/  LDC R6, c[0x0][0x64c] ;  /* 0x00019300ff067b82 */ /* 0x000ee40000000800 */
[----:B---3--:R-:W-:-:S05]  /*6070*/  IADD3 R11, P0, R19, R6, RZ ;  /* 0x00000006130b7210 */ /* 0x008fca0007f1e0ff */
        /* <DEDUP_REMOVED lines=8> */
.L_x_161:
[----:B------:R-:W-:Y:S01]  /*6100*/  ISETP.NE.AND P0, PT, R2, 0x1, PT ;  /* 0x000000010200780c */ /* 0x000fe20003f05270 */
[----:B--2---:R-:W-:Y:S01]  /*6110*/  VIADD R9, R21, 0xffffffff ;  /* 0xffffffff15097836 */ /* 0x004fe20000000000 */
[----:B-1----:R-:W-:Y:S01]  /*6120*/  SHF.R.U64 R7, R6, R25, R7 ;  /* 0x0000001906077219 */ /* 0x002fe20000001207 */
[----:B------:R-:W-:Y:S01]  /*6130*/  IMAD.MOV R20, RZ, RZ, -R20 ;  /* 0x000000ffff147224 */ /* 0x000fe200078e0a14 */
[----:B------:R-:W-:Y:S02]  /*6140*/  LOP3.LUT R6, R15, R30, RZ, 0xc0, !PT ;  /* 0x0000001e0f067212 */ /* 0x000fe400078ec0ff */
[----:B------:R-:W-:Y:S01]  /*6150*/  LOP3.LUT R12, R12, R9, RZ, 0xc0, !PT ;  /* 0x000000090c0c7212 */ /* 0x000fe200078ec0ff */
[----:B------:R-:W-:Y:S01]  /*6160*/  IMAD.MOV R8, RZ, RZ, -R7 ;  /* 0x000000ffff087224 */ /* 0x000fe200078e0a07 */
[----:B------:R-:W-:Y:S01]  /*6170*/  MOV R9, 0x1 ;  /* 0x0000000100097802 */ /* 0x000fe20000000f00 */
[----:B------:R-:W-:-:S04]  /*6180*/  IMAD R6, R24, R7, R6 ;  /* 0x0000000718067224 */ /* 0x000fc800078e0206 */
[----:B------:R-:W-:Y:S02]  /*6190*/  @P0 IMAD R23, R22, R20, R5 ;  /* 0x0000001416170224 */ /* 0x000fe400078e0205 */
[----:B0-----:R-:W-:Y:S02]  /*61a0*/  IMAD R5, R8, R28, R19 ;  /* 0x0000001c08057224 */ /* 0x001fe400078e0213 */
[----:B------:R-:W-:Y:S02]  /*61b0*/  IMAD R19, R6, R29, R23 ;  /* 0x0000001d06137224 */ /* 0x000fe400078e0217 */
[----:B------:R-:W-:Y:S02]  /*61c0*/  IMAD R6, R5, R21, R12 ;  /* 0x0000001505067224 */ /* 0x000fe400078e020c */
[----:B------:R-:W-:-:S03]  /*61d0*/  IMAD.MOV.U32 R8, RZ, RZ, R14 ;  /* 0x000000ffff087224 */ /* 0x000fc600078e000e */
[----:B------:R-:W-:Y:S02]  /*61e0*/  SEL R20, R6, R19, !P0 ;  /* 0x0000001306147207 */ /* 0x000fe40004000000 */
[----:B------:R-:W-:-:S07]  /*61f0*/  SEL R19, R19, R6, !P0 ;  /* 0x0000000613137207 */ /* 0x000fce0004000000 */
.L_x_159:
[----:B------:R-:W-:-:S08]  /*6200*/  NOP ;  /* 0x0000000000007918 */ /* 0x000fd00000000000 */
[----:B------:R-:W0:-:S00]  /*6210*/  USETMAXREG.DEALLOC.CTAPOOL 0x28 ;  /* 0x00000028000079c8 */ /* 0x000e0000080e0500 */
[----:B0-----:R-:W-:-:S13]  /*6220*/  ISETP.NE.AND P0, PT, R0, RZ, PT ;  /* 0x000000ff0000720c */ /* 0x001fda0003f05270 */
[----:B------:R-:W-:Y:S05]  /*6230*/  @P0 EXIT ;  /* 0x000000000000094d */ /* 0x000fea0003800000 */
[----:B------:R-:W-:Y:S01]  /*6240*/  LOP3.LUT P0, RZ, R9, 0xff, RZ, 0xc0, !PT ;  /* 0x000000ff09ff7812 */ /* 0x000fe2000780c0ff */
[----:B------:R-:W-:Y:S02]  /*6250*/  IMAD.MOV.U32 R0, RZ, RZ, 0x1 ;  /* 0x00000001ff007424 */ /* 0x000fe400078e00ff */
[----:B------:R-:W-:-:S10]  /*6260*/  IMAD.MOV.U32 R12, RZ, RZ, RZ ;  /* 0x000000ffff0c7224 */ /* 0x000fd400078e00ff */
[----:B------:R-:W-:Y:S05]  /*6270*/  @!P0 BRA `(.L_x_162) ;  /* 0x0000000c003c8947 */ /* 0x000fea0003800000 */
[----:B------:R-:W0:Y:S01]  /*6280*/  LDC R0, c[0x0][0x28c] ;  /* 0x0000a300ff007b82 */ /* 0x000e220000000800 */
[----:B------:R-:W-:Y:S01]  /*6290*/  LOP3.LUT P0, RZ, R3, 0x1f, RZ, 0xc0, !PT ;  /* 0x0000001f03ff7812 */ /* 0x000fe2000780c0ff */
[----:B------:R-:W-:Y:S01]  /*62a0*/  ULDC UR5, c[0x0][0x658] ;  /* 0x0001960000057ab9 */ /* 0x000fe20000000800 */
[----:B------:R-:W-:Y:S01]  /*62b0*/  UMOV UR6, 0xffffffff ;  /* 0xffffffff00067882 */ /* 0x000fe20000000000 */
[----:B------:R-:W-:Y:S01]  /*62c0*/  BSSY B0, `(.L_x_162) ;  /* 0x00000ca000007945 */ /* 0x000fe20003800000 */
[----:B------:R-:W-:Y:S01]  /*62d0*/  USHF.L.U32 UR6, UR6, UR5, URZ ;  /* 0x0000000506067299 */ /* 0x000fe2000800063f */
[C---:B------:R-:W-:Y:S01]  /*62e0*/  ISETP.NE.AND P2, PT, R4.reuse, RZ, PT ;  /* 0x000000ff0400720c */ /* 0x040fe20003f45270 */
[----:B------:R-:W-:Y:S01]  /*62f0*/  UMOV UR7, 0x1 ;  /* 0x0000000100077882 */ /* 0x000fe20000000000 */
[----:B------:R-:W-:Y:S01]  /*6300*/  ISETP.NE.OR P0, PT, R4, RZ, !P0 ;  /* 0x000000ff0400720c */ /* 0x000fe20004705670 */
[----:B------:R-:W-:Y:S01]  /*6310*/  IMAD.MOV.U32 R13, RZ, RZ, 0x1 ;  /* 0x00000001ff0d7424 */ /* 0x000fe200078e00ff */
[----:B------:R-:W-:Y:S01]  /*6320*/  LOP3.LUT R11, R18, 0x2, RZ, 0xfc, !PT ;  /* 0x00000002120b7812 */ /* 0x000fe200078efcff */
[----:B------:R-:W-:Y:S01]  /*6330*/  IMAD.MOV.U32 R12, RZ, RZ, RZ ;  /* 0x000000ffff0c7224 */ /* 0x000fe200078e00ff */
[----:B------:R-:W-:Y:S01]  /*6340*/  ULDC UR4, c[0x0][0x600] ;  /* 0x0001800000047ab9 */ /* 0x000fe20000000800 */
[----:B------:R-:W-:-:S02]  /*6350*/  USHF.L.U32 UR13, UR7, UR5, URZ ;  /* 0x00000005070d7299 */ /* 0x000fc4000800063f */
[----:B------:R-:W-:Y:S02]  /*6360*/  UIADD3 UR4, UR4, -0x1, URZ ;  /* 0xffffffff04047890 */ /* 0x000fe4000fffe03f */
[----:B------:R-:W-:Y:S01]  /*6370*/  ULOP3.LUT UR5, URZ, UR6, URZ, 0x33, !UPT ;  /* 0x000000063f057292 */ /* 0x000fe2000f8e333f */
[----:B------:R-:W-:Y:S01]  /*6380*/  ULDC.64 UR22, c[0x0][0x198] ;  /* 0x0000660000167ab9 */ /* 0x000fe20000000a00 */
[----:B0-----:R-:W-:-:S05]  /*6390*/  VIADD R0, R0, 0x3f ;  /* 0x0000003f00007836 */ /* 0x001fca0000000000 */
[----:B------:R-:W-:-:S04]  /*63a0*/  SHF.R.S32.HI R3, RZ, 0x1f, R0 ;  /* 0x0000001fff037819 */ /* 0x000fc80000011400 */
[----:B------:R-:W-:Y:S01]  /*63b0*/  LEA.HI R3, R3, R0, RZ, 0x6 ;  /* 0x0000000003037211 */ /* 0x000fe200078f30ff */
[----:B------:R-:W-:-:S03]  /*63c0*/  IMAD.MOV.U32 R0, RZ, RZ, 0x1 ;  /* 0x00000001ff007424 */ /* 0x000fc600078e00ff */
[----:B------:R-:W-:-:S05]  /*63d0*/  SHF.R.S32.HI R3, RZ, 0x6, R3 ;  /* 0x00000006ff037819 */ /* 0x000fca0000011403 */
[----:B------:R-:W-:-:S07]  /*63e0*/  VIADD R10, R3, 0x1 ;  /* 0x00000001030a7836 */ /* 0x000fce0000000000 */
.L_x_174:
[----:B------:R-:W-:-:S03]  /*63f0*/  UMOV UR6, 0xffffffff ;  /* 0xffffffff00067882 */ /* 0x000fc60000000000 */
[----:B------:R-:W-:Y:S05]  /*6400*/  BRA.DIV UR6, `(.L_x_163) ;  /* 0x0000000e06a07947 */ /* 0x000fea000b800000 */
[----:B------:R-:W-:-:S13]  /*6410*/  ELECT P6, URZ, PT ;  /* 0x00000000003f782f */ /* 0x000fda00038c0000 */
.L_x_184:
[----:B------:R-:W0:Y:S01]  /*6420*/  LDC R4, c[0x0][0x28c] ;  /* 0x0000a300ff047b82 */ /* 0x000e220000000800 */
[----:B------:R-:W-:Y:S01]  /*6430*/  BSSY B1, `(.L_x_164) ;  /* 0x0000041000017945 */ /* 0x000fe20003800000 */
[----:B0-----:R-:W-:-:S13]  /*6440*/  ISETP.LT.OR P6, PT, R4, 0x1, !P6 ;  /* 0x000000010400780c */ /* 0x001fda00077c1670 */
[----:B------:R-:W-:Y:S05]  /*6450*/  @P6 BRA `(.L_x_165) ;  /* 0x0000000000f86947 */ /* 0x000fea0003800000 */
[----:B------:R-:W-:Y:S02]  /*6460*/  IMAD.SHL.U32 R19, R19, 0x80, RZ ;  /* 0x0000008013137824 */ /* 0x000fe400078e00ff */
[----:B------:R-:W-:Y:S02]  /*6470*/  IMAD.SHL.U32 R20, R20, 0x80, RZ ;  /* 0x0000008014147824 */ /* 0x000fe400078e00ff */
[----:B------:R-:W-:Y:S02]  /*6480*/  IMAD.MOV.U32 R21, RZ, RZ, RZ ;  /* 0x000000ffff157224 */ /* 0x000fe400078e00ff */
[----:B------:R-:W-:Y:S02]  /*6490*/  IMAD.MOV.U32 R4, RZ, RZ, R10 ;  /* 0x000000ffff047224 */ /* 0x000fe400078e000a */
[----:B------:R-:W-:Y:S02]  /*64a0*/  IMAD.MOV.U32 R5, RZ, RZ, R0 ;  /* 0x000000ffff057224 */ /* 0x000fe400078e0000 */
[----:B------:R-:W-:-:S07]  /*64b0*/  IMAD.MOV.U32 R6, RZ, RZ, R12 ;  /* 0x000000ffff067224 */ /* 0x000fce00078e000c */
.L_x_169:
[----:B------:R-:W0:Y:S01]  /*64c0*/  S2R R14, SR_CgaCtaId ;  /* 0x00000000000e7919 */ /* 0x000e220000008800 */
[----:B------:R-:W-:Y:S01]  /*64d0*/  MOV R7, 0x400 ;  /* 0x0000040000077802 */ /* 0x000fe20000000f00 */
[----:B------:R-:W1:Y:S03]  /*64e0*/  @!P2 LDC R9, c[0x0][0x500] ;  /* 0x00014000ff09ab82 */ /* 0x000e660000000800 */
[----:B0-----:R-:W-:Y:S02]  /*64f0*/  LEA R15, R14, R7, 0x18 ;  /* 0x000000070e0f7211 */ /* 0x001fe400078ec0ff */
[----:B------:R-:W-:-:S03]  /*6500*/  SHF.L.U32 R7, R5, 0x1f, RZ ;  /* 0x0000001f05077819 */ /* 0x000fc600000006ff */
[----:B------:R-:W-:-:S04]  /*6510*/  IMAD R14, R6, 0x8, R15 ;  /* 0x00000008060e7824 */ /* 0x000fc800078e020f */
[----:B------:R-:W0:Y:S02]  /*6520*/  SYNCS.PHASECHK.TRANS64.TRYWAIT P1, [R14+URZ+0x18], R7 ;  /* 0x000018070e0075a7 */ /* 0x000e24000802017f */
[----:B01----:R-:W-:Y:S05]  /*6530*/  @!P1 BRA `(.L_x_166) ;  /* 0x0000000c00749947 */ /* 0x003fea0003800000 */
.L_x_185:
[----:B0-----:R-:W-:Y:S01]  /*6540*/  PRMT R7, R11, 0x9910, RZ ;  /* 0x000099100b077816 */ /* 0x001fe200000000ff */
[----:B------:R0:W-:Y:S03]  /*6550*/  @!P2 SYNCS.ARRIVE.TRANS64 RZ, [R14+URZ], R9 ;  /* 0x000000090effa9a7 */ /* 0x0001e6000800003f */
[----:B------:R-:W-:-:S13]  /*6560*/  ISETP.NE.AND P1, PT, R7, 0x2, PT ;  /* 0x000000020700780c */ /* 0x000fda0003f25270 */
[----:B0-----:R-:W-:Y:S05]  /*6570*/  @P1 BRA `(.L_x_167) ;  /* 0x0000000000041947 */ /* 0x001fea0003800000 */
[----:B------:R-:W-:Y:S01]  /*6580*/  BPT.TRAP 0x1 ;  /* 0x000000040000795c */ /* 0x000fe20000300000 */
.L_x_167:
[----:B------:R-:W-:Y:S05]  /*6590*/  @P0 BRA `(.L_x_168) ;  /* 0x0000000000040947 */ /* 0x000fea0003800000 */
[----:B------:R-:W-:Y:S01]  /*65a0*/  BPT.TRAP 0x1 ;  /* 0x000000040000795c */ /* 0x000fe20000300000 */
.L_x_168:
[----:B------:R-:W-:Y:S01]  /*65b0*/  IMAD R15, R6, 0x8000, R15 ;  /* 0x00008000060f7824 */ /* 0x000fe200078e020f */
[----:B------:R-:W-:Y:S01]  /*65c0*/  R2UR UR34, R21 ;  /* 0x00000000152272ca */ /* 0x000fe200000e0000 */
[----:B------:R-:W-:Y:S01]  /*65d0*/  VIADD R4, R4, 0xffffffff ;  /* 0xffffffff04047836 */ /* 0x000fe20000000000 */
[----:B------:R-:W-:Y:S01]  /*65e0*/  R2UR UR33, R14 ;  /* 0x000000000e2172ca */ /* 0x000fe200000e0000 */
[----:B------:R-:W-:Y:S01]  /*65f0*/  UIADD3 UR6, UP0, UR22, 0xf0, URZ ;  /* 0x000000f016067890 */ /* 0x000fe2000ff1e03f */
[----:B------:R-:W-:Y:S01]  /*6600*/  R2UR UR8, R15 ;  /* 0x000000000f0872ca */ /* 0x000fe200000e0000 */
[----:B------:R-:W-:Y:S01]  /*6610*/  UIADD3 UR30, UP1, UR22, 0x1f0, URZ ;  /* 0x000001f0161e7890 */ /* 0x000fe2000ff3e03f */
[----:B------:R-:W-:Y:S01]  /*6620*/  R2UR UR35, R19 ;  /* 0x00000000132372ca */ /* 0x000fe200000e0000 */
[----:B------:R-:W-:Y:S01]  /*6630*/  UIADD3.X UR7, URZ, UR23, URZ, UP0, !UPT ;  /* 0x000000173f077290 */ /* 0x000fe200087fe43f */
[----:B------:R-:W-:Y:S01]  /*6640*/  R2UR UR36, R8 ;  /* 0x00000000082472ca */ /* 0x000fe200000e0000 */
[----:B------:R-:W-:Y:S01]  /*6650*/  UIADD3.X UR31, URZ, UR23, URZ, UP1, !UPT ;  /* 0x000000173f1f7290 */ /* 0x000fe20008ffe43f */
[----:B------:R-:W-:Y:S01]  /*6660*/  R2UR UR19, R20 ;  /* 0x00000000141372ca */ /* 0x000fe200000e0000 */
[----:B------:R-:W-:Y:S01]  /*6670*/  VIADD R6, R6, 0x1 ;  /* 0x0000000106067836 */ /* 0x000fe20000000000 */
[----:B------:R-:W-:Y:S01]  /*6680*/  ISETP.GT.AND P3, PT, R4, 0x1, PT ;  /* 0x000000010400780c */ /* 0x000fe20003f64270 */
[----:B------:R-:W-:Y:S01]  /*6690*/  UIADD3 UR26, UR34, 0x20, URZ ;  /* 0x00000020221a7890 */ /* 0x000fe2000fffe03f */
[----:B------:R-:W-:Y:S01]  /*66a0*/  VIADD R21, R21, 0x40 ;  /* 0x0000004015157836 */ /* 0x000fe20000000000 */
[----:B------:R-:W-:Y:S01]  /*66b0*/  UMOV UR14, 0x0 ;  /* 0x00000000000e7882 */ /* 0x000fe20000000000 */
[----:B------:R-:W-:Y:S01]  /*66c0*/  UMOV UR15, 0x10000000 ;  /* 0x10000000000f7882 */ /* 0x000fe20000000000 */
[----:B------:R-:W-:Y:S01]  /*66d0*/  UIADD3 UR32, UR8, 0x100, URZ ;  /* 0x0000010008207890 */ /* 0x000fe2000fffe03f */
[----:B------:R-:W-:Y:S01]  /*66e0*/  ISETP.NE.AND P1, PT, R6, 0x3, PT ;  /* 0x000000030600780c */ /* 0x000fe20003f25270 */
[----:B------:R-:W-:-:S02]  /*66f0*/  UIADD3 UR24, UR8, 0x4100, URZ ;  /* 0x0000410008187890 */ /* 0x000fc4000fffe03f */
[----:B------:R-:W-:Y:S01]  /*6700*/  UIADD3 UR16, UR8, 0x18100, URZ ;  /* 0x0001810008107890 */ /* 0x000fe2000fffe03f */
[----:B------:R-:W-:Y:S01]  /*6710*/  SEL R14, RZ, 0x1, P1 ;  /* 0x00000001ff0e7807 */ /* 0x000fe20000800000 */
[----:B------:R-:W-:Y:S01]  /*6720*/  UIADD3 UR8, UR8, 0x1c100, URZ ;  /* 0x0001c10008087890 */ /* 0x000fe2000fffe03f */
[----:B------:R-:W-:Y:S01]  /*6730*/  SEL R6, R6, RZ, P1 ;  /* 0x000000ff06067207 */ /* 0x000fe20000800000 */
[----:B------:R-:W-:Y:S01]  /*6740*/  UMOV UR25, UR33 ;  /* 0x0000002100197c82 */ /* 0x000fe20008000000 */
[----:B------:R-:W-:Y:S01]  /*6750*/  UMOV UR27, UR35 ;  /* 0x00000023001b7c82 */ /* 0x000fe20008000000 */
[----:B------:R-:W-:Y:S01]  /*6760*/  UMOV UR28, UR36 ;  /* 0x00000024001c7c82 */ /* 0x000fe20008000000 */
[----:B------:R-:W-:Y:S01]  /*6770*/  UMOV UR17, UR33 ;  /* 0x0000002100117c82 */ /* 0x000fe20008000000 */
[----:B------:R-:W-:Y:S01]  /*6780*/  UMOV UR18, UR34 ;  /* 0x0000002200127c82 */ /* 0x000fe20008000000 */
[----:B------:R-:W-:Y:S01]  /*6790*/  UMOV UR20, UR36 ;  /* 0x0000002400147c82 */ /* 0x000fe20008000000 */
[----:B------:R0:W-:Y:S01]  /*67a0*/  UTMALDG.3D [UR32], [UR6], desc[UR14] ;  /* 0x00000e20060075b4 */ /* 0x0001e20008011000 */
[----:B------:R-:W-:Y:S01]  /*67b0*/  UMOV UR9, UR33 ;  /* 0x0000002100097c82 */ /* 0x000fe20008000000 */
[----:B------:R-:W-:Y:S01]  /*67c0*/  UMOV UR11, UR19 ;  /* 0x00000013000b7c82 */ /* 0x000fe20008000000 */
[----:B------:R-:W-:Y:S01]  /*67d0*/  UMOV UR12, UR36 ;  /* 0x00000024000c7c82 */ /* 0x000fe20008000000 */
[----:B------:R-:W-:Y:S01]  /*67e0*/  UMOV UR10, UR26 ;  /* 0x0000001a000a7c82 */ /* 0x000fe20008000000 */
[----:B------:R-:W-:Y:S01]  /*67f0*/  LOP3.LUT R5, R5, R14, RZ, 0x3c, !PT ;  /* 0x0000000e05057212 */ /* 0x000fe200078e3cff */
[----:B------:R0:W-:Y:S01]  /*6800*/  UTMALDG.3D [UR24], [UR6], desc[UR14] ;  /* 0x00000e18060075b4 */ /* 0x0001e20008011000 */
[----:B------:R0:W-:Y:S01]  /*6810*/  UTMALDG.3D [UR16], [UR30], desc[UR14] ;  /* 0x00000e101e0075b4 */ /* 0x0001e20008011000 */
[----:B------:R0:W-:Y:S02]  /*6820*/  UTMALDG.3D [UR8], [UR30], desc[UR14] ;  /* 0x00000e081e0075b4 */ /* 0x0001e40008011000 */
[----:B0-----:R-:W-:Y:S05]  /*6830*/  @P3 BRA `(.L_x_169) ;  /* 0xfffffffc00203947 */ /* 0x001fea000383ffff */
.L_x_165:
[----:B------:R-:W-:Y:S05]  /*6840*/  BSYNC B1 ;  /* 0x0000000000017941 */ /* 0x000fea0003800000 */
.L_x_164:
[----:B------:R-:W-:Y:S01]  /*6850*/  LOP3.LUT P3, RZ, R13, 0xff, RZ, 0xc0, !PT ;  /* 0x000000ff0dff7812 */ /* 0x000fe2000786c0ff */
[----:B------:R-:W-:Y:S01]  /*6860*/  IMAD.IADD R12, R3, 0x1, R12 ;  /* 0x00000001030c7824 */ /* 0x000fe200078e020c */
[----:B------:R-:W-:Y:S01]  /*6870*/  IADD3 R16, P4, R16, UR38, RZ ;  /* 0x0000002610107c10 */ /* 0x000fe2000ff9e0ff */
[----:B------:R-:W-:Y:S01]  /*6880*/  ULDC.64 UR6, c[0x0][0x650] ;  /* 0x0001940000067ab9 */ /* 0x000fe20000000a00 */
[----:B------:R-:W-:Y:S01]  /*6890*/  BSSY B1, `(.L_x_170) ;  /* 0x000006a000017945 */ /* 0x000fe20003800000 */
[----:B------:R-:W-:Y:S01]  /*68a0*/  IMAD.MOV.U32 R19, RZ, RZ, -0x1 ;  /* 0xffffffffff137424 */ /* 0x000fe200078e00ff */
[----:B------:R-:W-:Y:S01]  /*68b0*/  ISETP.GT.U32.AND P1, PT, R12, 0x2, PT ;  /* 0x000000020c00780c */ /* 0x000fe20003f24070 */
[----:B------:R-:W-:Y:S01]  /*68c0*/  IMAD.MOV.U32 R20, RZ, RZ, -0x1 ;  /* 0xffffffffff147424 */ /* 0x000fe200078e00ff */
[----:B------:R-:W-:Y:S01]  /*68d0*/  IADD3.X R17, R17, UR41, RZ, P4, !PT ;  /* 0x0000002911117c10 */ /* 0x000fe2000a7fe4ff */
[----:B------:R-:W-:Y:S01]  /*68e0*/  IMAD.MOV.U32 R8, RZ, RZ, -0x1 ;  /* 0xffffffffff087424 */ /* 0x000fe200078e00ff */
[----:B------:R-:W-:-:S02]  /*68f0*/  ISETP.LT.U32.AND P1, PT, R3, 0x3, P1 ;  /* 0x000000030300780c */ /* 0x000fc40000f21070 */
[----:B------:R-:W-:Y:S01]  /*6900*/  PRMT R13, RZ, 0x7610, R13 ;  /* 0x00007610ff0d7816 */ /* 0x000fe2000000000d */
[----:B------:R-:W0:Y:S01]  /*6910*/  @P3 S2R R5, SR_CgaCtaId ;  /* 0x0000000000053919 */ /* 0x000e220000008800 */
[----:B------:R-:W-:-:S04]  /*6920*/  @P3 MOV R4, 0x400 ;  /* 0x0000040000043802 */ /* 0x000fc80000000f00 */
[----:B0-----:R-:W-:Y:S01]  /*6930*/  @P3 LEA R6, R5, R4, 0x18 ;  /* 0x0000000405063211 */ /* 0x001fe200078ec0ff */
[----:B------:R-:W-:-:S03]  /*6940*/  IMAD.WIDE.U32 R4, R12, -0x55555555, RZ ;  /* 0xaaaaaaab0c047825 */ /* 0x000fc600078e00ff */
[----:B------:R0:W-:Y:S01]  /*6950*/  @P3 SYNCS.ARRIVE.TRANS64.A1T0 RZ, [R6+URZ+0x48], RZ ;  /* 0x000048ff06ff39a7 */ /* 0x0001e2000810003f */
[----:B------:R-:W-:Y:S02]  /*6960*/  ISETP.GE.U32.AND P3, PT, R3, 0x3, PT ;  /* 0x000000030300780c */ /* 0x000fe40003f66070 */
[----:B------:R-:W-:Y:S02]  /*6970*/  SHF.R.U32.HI R7, RZ, 0x1, R5 ;  /* 0x00000001ff077819 */ /* 0x000fe40000011605 */
[----:B------:R-:W-:Y:S02]  /*6980*/  SEL R5, RZ, 0x1, !P1 ;  /* 0x00000001ff057807 */ /* 0x000fe40004800000 */
[----:B------:R-:W-:Y:S01]  /*6990*/  ISETP.GE.U32.AND P1, PT, R16, UR6, PT ;  /* 0x0000000610007c0c */ /* 0x000fe2000bf26070 */
[----:B------:R-:W-:Y:S01]  /*69a0*/  IMAD R12, R7, -0x3, R12 ;  /* 0xfffffffd070c7824 */ /* 0x000fe200078e020c */
[----:B------:R-:W-:Y:S02]  /*69b0*/  LOP3.LUT R0, R0, R5, RZ, 0x3c, !PT ;  /* 0x0000000500007212 */ /* 0x000fe400078e3cff */
[----:B------:R-:W-:-:S02]  /*69c0*/  ISETP.GE.U32.AND.EX P1, PT, R17, UR7, PT, P1 ;  /* 0x0000000711007c0c */ /* 0x000fc4000bf26110 */
[----:B------:R-:W-:Y:S02]  /*69d0*/  PRMT R4, RZ, 0x7610, R4 ;  /* 0x00007610ff047816 */ /* 0x000fe40000000004 */
[----:B------:R-:W-:-:S09]  /*69e0*/  @P3 LOP3.LUT R0, R0, 0x1, R7, 0x78, !PT ;  /* 0x0000000100003812 */ /* 0x000fd200078e7807 */
[----:B0-----:R-:W-:Y:S05]  /*69f0*/  @P1 BRA `(.L_x_171) ;  /* 0x00000004004c1947 */ /* 0x001fea0003800000 */
[----:B------:R-:W-:Y:S01]  /*6a00*/  ULDC.64 UR6, c[0x0][0x628] ;  /* 0x00018a0000067ab9 */ /* 0x000fe20000000a00 */
[----:B------:R-:W0:Y:S01]  /*6a10*/  S2R R15, SR_CTAID.X ;  /* 0x00000000000f7919 */ /* 0x000e220000002500 */
[----:B------:R-:W-:Y:S01]  /*6a20*/  ISETP.NE.U32.AND P1, PT, RZ, UR6, PT ;  /* 0x00000006ff007c0c */ /* 0x000fe2000bf25070 */
[----:B------:R-:W-:Y:S01]  /*6a30*/  ULDC UR9, c[0x0][0x630] ;  /* 0x00018c0000097ab9 */ /* 0x000fe20000000800 */
[----:B------:R-:W-:Y:S01]  /*6a40*/  IMAD.MOV.U32 R4, RZ, RZ, R16 ;  /* 0x000000ffff047224 */ /* 0x000fe200078e0010 */
[----:B------:R-:W1:Y:S01]  /*6a50*/  S2R R14, SR_CTAID.Y ;  /* 0x00000000000e7919 */ /* 0x000e620000002600 */
[----:B------:R-:W-:Y:S02]  /*6a60*/  ISETP.NE.AND.EX P1, PT, RZ, UR7, PT, P1 ;  /* 0x00000007ff007c0c */ /* 0x000fe4000bf25310 */
[----:B------:R-:W-:-:S11]  /*6a70*/  MOV R5, R17 ;  /* 0x0000001100057202 */ /* 0x000fd60000000f00 */
[----:B------:R-:W-:Y:S05]  /*6a80*/  @!P1 BRA `(.L_x_172) ;  /* 0x0000000000289947 */ /* 0x000fea0003800000 */
[----:B------:R-:W-:Y:S02]  /*6a90*/  ULDC UR8, c[0x0][0x634] ;  /* 0x00018d0000087ab9 */ /* 0x000fe40000000800 */
[----:B------:R-:W-:-:S05]  /*6aa0*/  IADD3 R9, P1, R16, UR8, RZ ;  /* 0x0000000810097c10 */ /* 0x000fca000ff3e0ff */
[----:B------:R-:W-:-:S04]  /*6ab0*/  IMAD.X R19, RZ, RZ, R17, P1 ;  /* 0x000000ffff137224 */ /* 0x000fc800008e0611 */
[----:B------:R-:W-:-:S04]  /*6ac0*/  IMAD.WIDE.U32 R6, R19, UR6, RZ ;  /* 0x0000000613067c25 */ /* 0x000fc8000f8e00ff */
[----:B------:R-:W-:-:S04]  /*6ad0*/  IMAD.WIDE.U32 R6, P1, R9, UR7, R6 ;  /* 0x0000000709067c25 */ /* 0x000fc8000f820006 */
[----:B------:R-:W-:-:S04]  /*6ae0*/  IMAD.WIDE.U32 R8, R9, UR6, RZ ;  /* 0x0000000609087c25 */ /* 0x000fc8000f8e00ff */
[----:B------:R-:W-:Y:S01]  /*6af0*/  IMAD.X R5, RZ, RZ, RZ, P1 ;  /* 0x000000ffff057224 */ /* 0x000fe200008e06ff */
[----:B------:R-:W-:Y:S01]  /*6b00*/  IADD3 RZ, P1, R9, R6, RZ ;  /* 0x0000000609ff7210 */ /* 0x000fe20007f3e0ff */
[----:B------:R-:W-:-:S04]  /*6b10*/  IMAD.MOV.U32 R4, RZ, RZ, R7 ;  /* 0x000000ffff047224 */ /* 0x000fc800078e0007 */
[----:B------:R-:W-:-:S08]  /*6b20*/  IMAD.WIDE.U32.X R4, R19, UR7, R4, P1 ;  /* 0x0000000713047c25 */ /* 0x000fd000088e0404 */
.L_x_172:
[--C-:B------:R-:W-:Y:S01]  /*6b30*/  SHF.R.U64 R8, R4, UR9, R5.reuse ;  /* 0x0000000904087c19 */ /* 0x100fe20008001205 */
[----:B------:R-:W-:Y:S01]  /*6b40*/  ULDC.64 UR6, c[0x0][0x620] ;  /* 0x0001880000067ab9 */ /* 0x000fe20000000a00 */
[----:B------:R-:W-:Y:S01]  /*6b50*/  SHF.R.U32.HI R4, RZ, UR9, R5 ;  /* 0x00000009ff047c19 */ /* 0x000fe20008011605 */
[----:B------:R-:W2:Y:S01]  /*6b60*/  LDC R24, c[0x0][0x144] ;  /* 0x00005100ff187b82 */ /* 0x000ea20000000800 */
[----:B------:R-:W-:Y:S01]  /*6b70*/  IADD3 R7, P1, RZ, -R8, RZ ;  /* 0x80000008ff077210 */ /* 0x000fe20007f3e0ff */
[----:B------:R-:W-:Y:S01]  /*6b80*/  ULDC.64 UR10, c[0x0][0x640] ;  /* 0x00019000000a7ab9 */ /* 0x000fe20000000a00 */
[----:B0-----:R-:W-:Y:S01]  /*6b90*/  I2FP.F32.U32 R9, R15 ;  /* 0x0000000f00097245 */ /* 0x001fe20000201000 */
[----:B------:R-:W-:Y:S02]  /*6ba0*/  ULDC UR8, c[0x0][0x608] ;  /* 0x0001820000087ab9 */ /* 0x000fe40000000800 */
[----:B------:R-:W-:Y:S01]  /*6bb0*/  IMAD.X R4, RZ, RZ, ~R4, P1 ;  /* 0x000000ffff047224 */ /* 0x000fe200008e0e04 */
[----:B------:R-:W-:Y:S01]  /*6bc0*/  ISETP.NE.U32.AND P1, PT, RZ, UR10, PT ;  /* 0x0000000aff007c0c */ /* 0x000fe2000bf25070 */
[----:B------:R-:W0:Y:S02]  /*6bd0*/  LDC R21, c[0x0][0x148] ;  /* 0x00005200ff157b82 */ /* 0x000e240000000800 */
[----:B------:R-:W-:Y:S01]  /*6be0*/  IMAD R6, R4, UR6, RZ ;  /* 0x0000000604067c24 */ /* 0x000fe2000f8e02ff */
[----:B------:R-:W-:Y:S01]  /*6bf0*/  ISETP.NE.AND.EX P1, PT, RZ, UR11, PT, P1 ;  /* 0x0000000bff007c0c */ /* 0x000fe2000bf25310 */
[----:B------:R-:W-:Y:S01]  /*6c00*/  IMAD.WIDE.U32 R4, R7, UR6, R16 ;  /* 0x0000000607047c25 */ /* 0x000fe2000f8e0010 */
[----:B------:R-:W-:-:S03]  /*6c10*/  ULDC UR6, c[0x0][0x150] ;  /* 0x0000540000067ab9 */ /* 0x000fc60000000800 */
[----:B------:R-:W-:Y:S02]  /*6c20*/  IMAD R7, R7, UR7, R6 ;  /* 0x0000000707077c24 */ /* 0x000fe4000f8e0206 */
[----:B------:R-:W-:Y:S01]  /*6c30*/  FMUL R6, R9, UR6 ;  /* 0x0000000609067c20 */ /* 0x000fe20008400000 */
[----:B------:R-:W-:Y:S01]  /*6c40*/  ULDC UR6, c[0x0][0x618] ;  /* 0x0001860000067ab9 */ /* 0x000fe20000000800 */
[----:B------:R-:W-:Y:S01]  /*6c50*/  ULDC UR7, c[0x0][0x154] ;  /* 0x0000550000077ab9 */ /* 0x000fe20000000800 */
[----:B------:R-:W-:-:S03]  /*6c60*/  IMAD.IADD R5, R5, 0x1, R7 ;  /* 0x0000000105057824 */ /* 0x000fc600078e0207 */
[----:B------:R-:W3:Y:S02]  /*6c70*/  F2I.U32.TRUNC.NTZ R6, R6 ;  /* 0x0000000600067305 */ /* 0x000ee4000020f000 */
[----:B------:R-:W-:Y:S02]  /*6c80*/  SHF.R.U64 R9, R4, UR6, R5 ;  /* 0x0000000604097c19 */ /* 0x000fe40008001205 */
[----:B-1----:R-:W-:-:S05]  /*6c90*/  I2FP.F32.U32 R4, R14 ;  /* 0x0000000e00047245 */ /* 0x002fca0000201000 */
[----:B------:R-:W-:Y:S01]  /*6ca0*/  FMUL R22, R4, UR7 ;  /* 0x0000000704167c20 */ /* 0x000fe20008400000 */
[----:B------:R-:W-:Y:S01]  /*6cb0*/  SHF.R.U32.HI R4, RZ, UR6, R5 ;  /* 0x00000006ff047c19 */ /* 0x000fe20008011605 */
[----:B------:R-:W-:-:S03]  /*6cc0*/  ULDC UR6, c[0x0][0x658] ;  /* 0x0001960000067ab9 */ /* 0x000fc60000000800 */
[--C-:B------:R-:W-:Y:S01]  /*6cd0*/  SHF.R.U64 R20, R9, UR8, R4.reuse ;  /* 0x0000000809147c19 */ /* 0x100fe20008001204 */
[----:B------:R-:W1:Y:S01]  /*6ce0*/  F2I.U32.TRUNC.NTZ R22, R22 ;  /* 0x0000001600167305 */ /* 0x000e62000020f000 */
[----:B------:R-:W-:Y:S01]  /*6cf0*/  SHF.R.U32.HI R5, RZ, UR8, R4 ;  /* 0x00000008ff057c19 */ /* 0x000fe20008011604 */
[----:B---3--:R-:W-:-:S03]  /*6d00*/  IMAD.MOV R6, RZ, RZ, -R6 ;  /* 0x000000ffff067224 */ /* 0x008fc600078e0a06 */
[----:B------:R-:W-:Y:S01]  /*6d10*/  SHF.R.U64 R19, R20, UR6, R5 ;  /* 0x0000000614137c19 */ /* 0x000fe20008001205 */
[----:B--2---:R-:W-:Y:S01]  /*6d20*/  IMAD R15, R24, R6, R15 ;  /* 0x00000006180f7224 */ /* 0x004fe200078e020f */
[----:B------:R-:W-:-:S03]  /*6d30*/  SHF.R.U32.HI R23, RZ, UR6, R5 ;  /* 0x00000006ff177c19 */ /* 0x000fc60008011605 */
[----:B------:R-:W-:Y:S02]  /*6d40*/  IMAD.MOV.U32 R4, RZ, RZ, R19 ;  /* 0x000000ffff047224 */ /* 0x000fe400078e0013 */
[----:B------:R-:W-:Y:S01]  /*6d50*/  IMAD.MOV.U32 R5, RZ, RZ, R23 ;  /* 0x000000ffff057224 */ /* 0x000fe200078e0017 */
[----:B-1----:R-:W-:Y:S06]  /*6d60*/  @!P1 BRA `(.L_x_173) ;  /* 0x0000000000289947 */ /* 0x002fec0003800000 */
[----:B------:R-:W-:Y:S02]  /*6d70*/  ULDC UR6, c[0x0][0x64c] ;  /* 0x0001930000067ab9 */ /* 0x000fe40000000800 */
[----:B------:R-:W-:-:S05]  /*6d80*/  IADD3 R5, P1, R19, UR6, RZ ;  /* 0x0000000613057c10 */ /* 0x000fca000ff3e0ff */
[----:B------:R-:W-:-:S04]  /*6d90*/  IMAD.X R23, RZ, RZ, R23, P1 ;  /* 0x000000ffff177224 */ /* 0x000fc800008e0617 */
[----:B------:R-:W-:-:S04]  /*6da0*/  IMAD.WIDE.U32 R6, R23, UR10, RZ ;  /* 0x0000000a17067c25 */ /* 0x000fc8000f8e00ff */
[----:B------:R-:W-:-:S04]  /*6db0*/  IMAD.WIDE.U32 R6, P1, R5, UR11, R6 ;  /* 0x0000000b05067c25 */ /* 0x000fc8000f820006 */
[----:B------:R-:W-:-:S04]  /*6dc0*/  IMAD.WIDE.U32 R4, R5, UR10, RZ ;  /* 0x0000000a05047c25 */ /* 0x000fc8000f8e00ff */
[----:B------:R-:W-:Y:S01]  /*6dd0*/  IMAD.MOV.U32 R4, RZ, RZ, R7 ;  /* 0x000000ffff047224 */ /* 0x000fe200078e0007 */
[----:B------:R-:W-:Y:S01]  /*6de0*/  IADD3 RZ, P3, R5, R6, RZ ;  /* 0x0000000605ff7210 */ /* 0x000fe20007f7e0ff */
[----:B------:R-:W-:-:S04]  /*6df0*/  IMAD.X R5, RZ, RZ, RZ, P1 ;  /* 0x000000ffff057224 */ /* 0x000fc800008e06ff */
[----:B------:R-:W-:-:S08]  /*6e00*/  IMAD.WIDE.U32.X R4, R23, UR11, R4, P3 ;  /* 0x0000000b17047c25 */ /* 0x000fd000098e0404 */
.L_x_173:
[----:B------:R-:W-:Y:S01]  /*6e10*/  ISETP.NE.AND P1, PT, R2, 0x1, PT ;  /* 0x000000010200780c */ /* 0x000fe20003f25270 */
[----:B------:R-:W-:Y:S01]  /*6e20*/  ULDC UR6, c[0x0][0x648] ;  /* 0x0001920000067ab9 */ /* 0x000fe20000000800 */
[----:B------:R-:W-:Y:S01]  /*6e30*/  LOP3.LUT R20, R20, UR5, RZ, 0xc0, !PT ;  /* 0x0000000514147c12 */ /* 0x000fe2000f8ec0ff */
[----:B------:R-:W-:Y:S01]  /*6e40*/  IMAD.MOV R22, RZ, RZ, -R22 ;  /* 0x000000ffff167224 */ /* 0x000fe200078e0a16 */
[----:B------:R-:W-:Y:S01]  /*6e50*/  SHF.R.U64 R5, R4, UR6, R5 ;  /* 0x0000000604057c19 */ /* 0x000fe20008001205 */
[----:B------:R-:W-:Y:S01]  /*6e60*/  ULDC UR6, c[0x0][0x638] ;  /* 0x00018e0000067ab9 */ /* 0x000fe20000000800 */
[----:B------:R-:W-:Y:S01]  /*6e70*/  LOP3.LUT R6, R9, UR4, RZ, 0xc0, !PT ;  /* 0x0000000409067c12 */ /* 0x000fe2000f8ec0ff */
[----:B------:R-:W-:Y:S02]  /*6e80*/  ULDC UR7, c[0x0][0x610] ;  /* 0x0001840000077ab9 */ /* 0x000fe40000000800 */
[----:B------:R-:W-:Y:S02]  /*6e90*/  IMAD.MOV R4, RZ, RZ, -R5 ;  /* 0x000000ffff047224 */ /* 0x000fe400078e0a05 */
[----:B------:R-:W-:-:S02]  /*6ea0*/  IMAD R20, R5, UR13, R20 ;  /* 0x0000000d05147c24 */ /* 0x000fc4000f8e0214 */
[----:B0-----:R-:W-:Y:S02]  /*6eb0*/  @P1 IMAD R15, R21, R22, R14 ;  /* 0x00000016150f1224 */ /* 0x001fe400078e020e */
[----:B------:R-:W-:Y:S01]  /*6ec0*/  IMAD R19, R4, UR6, R19 ;  /* 0x0000000604137c24 */ /* 0x000fe2000f8e0213 */
[----:B------:R-:W-:Y:S01]  /*6ed0*/  ULDC UR6, c[0x0][0x600] ;  /* 0x0001800000067ab9 */ /* 0x000fe20000000800 */
[----:B------:R-:W-:Y:S02]  /*6ee0*/  IMAD R15, R20, UR7, R15 ;  /* 0x00000007140f7c24 */ /* 0x000fe4000f8e020f */
[----:B------:R-:W-:Y:S02]  /*6ef0*/  IMAD R6, R19, UR6, R6 ;  /* 0x0000000613067c24 */ /* 0x000fe4000f8e0206 */
[----:B------:R-:W-:-:S03]  /*6f00*/  IMAD.MOV.U32 R4, RZ, RZ, 0x1 ;  /* 0x00000001ff047424 */ /* 0x000fc600078e00ff */
[----:B------:R-:W-:Y:S02]  /*6f10*/  SEL R20, R6, R15, !P1 ;  /* 0x0000000f06147207 */ /* 0x000fe40004800000 */
[----:B------:R-:W-:-:S07]  /*6f20*/  SEL R19, R15, R6, !P1 ;  /* 0x000000060f137207 */ /* 0x000fce0004800000 */
.L_x_171:
[----:B------:R-:W-:Y:S05]  /*6f30*/  BSYNC B1 ;  /* 0x0000000000017941 */ /* 0x000fea0003800000 */
.L_x_170:
[----:B------:R-:W-:-:S13]  /*6f40*/  LOP3.LUT P1, RZ, R4, 0xff, RZ, 0xc0, !PT ;  /* 0x000000ff04ff7812 */ /* 0x000fda000782c0ff */
[----:B------:R-:W-:Y:S05]  /*6f50*/  @P1 BRA `(.L_x_174) ;  /* 0xfffffff400241947 */ /* 0x000fea000383ffff */
[----:B------:R-:W-:Y:S05]  /*6f60*/  BSYNC B0 ;  /* 0x0000000000007941 */ /* 0x000fea0003800000 */
.L_x_162:
[----:B------:R-:W-:-:S03]  /*6f70*/  UMOV UR6, 0xffffffff ;  /* 0xffffffff00067882 */ /* 0x000fc60000000000 */
[----:B------:R-:W-:Y:S05]  /*6f80*/  BRA.DIV UR6, `(.L_x_175) ;  /* 0x0000000206f47947 */ /* 0x000fea000b800000 */
[----:B------:R-:W-:-:S13]  /*6f90*/  ELECT P6, URZ, PT ;  /* 0x00000000003f782f */ /* 0x000fda00038c0000 */
.L_x_188:
[----:B------:R-:W-:Y:S04]  /*6fa0*/  BSSY B0, `(.L_x_176) ;  /* 0x0000022000007945 */ /* 0x000fe80003800000 */
[----:B------:R-:W-:Y:S05]  /*6fb0*/  @!P6 BRA `(.L_x_177) ;  /* 0x000000000080e947 */ /* 0x000fea0003800000 */
[----:B------:R-:W-:-:S04]  /*6fc0*/  LOP3.LUT R18, R18, 0x2, RZ, 0xfc, !PT ;  /* 0x0000000212127812 */ /* 0x000fc800078efcff */
[----:B------:R-:W-:-:S13]  /*6fd0*/  ISETP.NE.AND P0, PT, R18, 0x3, PT ;  /* 0x000000031200780c */ /* 0x000fda0003f05270 */
[----:B------:R-:W-:Y:S05]  /*6fe0*/  @!P0 BRA `(.L_x_178) ;  /* 0x0000000000048947 */ /* 0x000fea0003800000 */
[----:B------:R-:W-:Y:S01]  /*6ff0*/  BPT.TRAP 0x1 ;  /* 0x000000040000795c */ /* 0x000fe20000300000 */
.L_x_178:
[----:B------:R-:W0:Y:S01]  /*7000*/  S2R R3, SR_CgaCtaId ;  /* 0x0000000000037919 */ /* 0x000e220000008800 */
[----:B------:R-:W-:-:S04]  /*7010*/  MOV R2, 0x400 ;  /* 0x0000040000027802 */ /* 0x000fc80000000f00 */
[----:B0-----:R-:W-:Y:S02]  /*7020*/  LEA R3, R3, R2, 0x18 ;  /* 0x0000000203037211 */ /* 0x001fe400078ec0ff */
[----:B------:R-:W-:-:S03]  /*7030*/  SHF.L.U32 R2, R0, 0x1f, RZ ;  /* 0x0000001f00027819 */ /* 0x000fc600000006ff */
[----:B------:R-:W-:-:S04]  /*7040*/  VIADD R3, R3, 0x18 ;  /* 0x0000001803037836 */ /* 0x000fc80000000000 */
[C---:B------:R-:W-:Y:S02]  /*7050*/  IMAD R7, R12.reuse, 0x8, R3 ;  /* 0x000000080c077824 */ /* 0x040fe400078e0203 */
[----:B------:R-:W-:Y:S02]  /*7060*/  VIADD R12, R12, 0x1 ;  /* 0x000000010c0c7836 */ /* 0x000fe40000000000 */
[----:B------:R-:W0:Y:S03]  /*7070*/  SYNCS.PHASECHK.TRANS64.TRYWAIT P0, [R7+URZ], R2 ;  /* 0x00000002070075a7 */ /* 0x000e26000800017f */
[----:B------:R-:W-:-:S04]  /*7080*/  ISETP.NE.AND P1, PT, R12, 0x3, PT ;  /* 0x000000030c00780c */ /* 0x000fc80003f25270 */
[----:B------:R-:W-:Y:S02]  /*7090*/  SEL R5, RZ, 0x1, P1 ;  /* 0x00000001ff057807 */ /* 0x000fe40000800000 */
[----:B------:R-:W-:Y:S02]  /*70a0*/  SEL R12, R12, RZ, P1 ;  /* 0x000000ff0c0c7207 */ /* 0x000fe40000800000 */
[----:B------:R-:W-:-:S03]  /*70b0*/  LOP3.LUT R5, R0, R5, RZ, 0x3c, !PT ;  /* 0x0000000500057212 */ /* 0x000fc600078e3cff */
[----:B------:R-:W-:Y:S01]  /*70c0*/  IMAD R9, R12, 0x8, R3 ;  /* 0x000000080c097824 */ /* 0x000fe200078e0203 */
[----:B------:R-:W-:Y:S01]  /*70d0*/  SHF.L.U32 R4, R5, 0x1f, RZ ;  /* 0x0000001f05047819 */ /* 0x000fe200000006ff */
[----:B0-----:R-:W-:Y:S06]  /*70e0*/  @!P0 BRA `(.L_x_179) ;  /* 0x0000000000bc8947 */ /* 0x001fec0003800000 */
.L_x_189:
[----:B------:R-:W1:Y:S01]  /*70f0*/  SYNCS.PHASECHK.TRANS64.TRYWAIT P0, [R9+URZ], R4 ;  /* 0x00000004090075a7 */ /* 0x000e62000800017f */
[----:B------:R-:W-:-:S05]  /*7100*/  VIADD R0, R12, 0x1 ;  /* 0x000000010c007836 */ /* 0x000fca0000000000 */
[----:B------:R-:W-:-:S04]  /*7110*/  ISETP.NE.AND P1, PT, R0, 0x3, PT ;  /* 0x000000030000780c */ /* 0x000fc80003f25270 */
[----:B0-----:R-:W-:Y:S02]  /*7120*/  SEL R2, RZ, 0x1, P1 ;  /* 0x00000001ff027807 */ /* 0x001fe40000800000 */
[----:B------:R-:W-:Y:S02]  /*7130*/  SEL R0, R0, RZ, P1 ;  /* 0x000000ff00007207 */ /* 0x000fe40000800000 */
[----:B------:R-:W-:Y:S01]  /*7140*/  LOP3.LUT R2, R5, R2, RZ, 0x3c, !PT ;  /* 0x0000000205027212 */ /* 0x000fe200078e3cff */
[----:B-1----:R-:W-:Y:S06]  /*7150*/  @!P0 BRA `(.L_x_180) ;  /* 0x0000000000b48947 */ /* 0x002fec0003800000 */
.L_x_190:
[----:B------:R-:W-:Y:S01]  /*7160*/  IMAD R3, R0, 0x8, R3 ;  /* 0x0000000800037824 */ /* 0x000fe200078e0203 */
[----:B------:R-:W-:-:S07]  /*7170*/  SHF.L.U32 R0, R2, 0x1f, RZ ;  /* 0x0000001f02007819 */ /* 0x000fce00000006ff */
.L_x_181:
[----:B-1----:R1:W2:Y:S02]  /*7180*/  SYNCS.PHASECHK.TRANS64.TRYWAIT P0, [R3+URZ], R0 ;  /* 0x00000000030075a7 */ /* 0x0022a4000800017f */
[----:B--2---:R-:W-:Y:S05]  /*7190*/  @!P0 NANOSLEEP.SYNCS 0x989680 ;  /* 0x009896800000895d */ /* 0x004fea0003900000 */
[----:B------:R-:W2:Y:S02]  /*71a0*/  @!P0 SYNCS.PHASECHK.TRANS64 P0, [R3+URZ], R0 ;  /* 0x00000000030085a7 */ /* 0x000ea4000800007f */
[----:B--2---:R-:W-:Y:S05]  /*71b0*/  @!P0 BRA `(.L_x_181) ;  /* 0xfffffffc00f08947 */ /* 0x004fea000383ffff */
.L_x_177:
[----:B------:R-:W-:Y:S05]  /*71c0*/  BSYNC B0 ;  /* 0x0000000000007941 */ /* 0x000fea0003800000 */
.L_x_176:
[----:B------:R-:W-:Y:S05]  /*71d0*/  EXIT ;  /* 0x000000000000794d */ /* 0x000fea0003800000 */
.L_x_17:
[----:B-1----:R1:W2:Y:S02]  /*71e0*/  SYNCS.PHASECHK.TRANS64.TRYWAIT P1, [R3+URZ], R0 ;  /* 0x00000000030075a7 */ /* 0x0022a4000802017f */
[----:B--2---:R-:W-:Y:S05]  /*71f0*/  @!P1 NANOSLEEP.SYNCS 0x989680 ;  /* 0x009896800000995d */ /* 0x004fea0003900000 */
[----:B------:R-:W2:Y:S02]  /*7200*/  @!P1 SYNCS.PHASECHK.TRANS64 P1, [R3+URZ], R0 ;  /* 0x00000000030095a7 */ /* 0x000ea4000802007f */
[----:B--2---:R-:W-:Y:S05]  /*7210*/  @!P1 BRA `(.L_x_17) ;  /* 0xfffffffc00f09947 */ /* 0x004fea000383ffff */
[----:B------:R-:W-:Y:S05]  /*7220*/  BRA `(.L_x_16) ;  /* 0xffffffa000987947 */ /* 0x000fea000383ffff */
.L_x_22:
[----:B-1----:R-:W-:-:S04]  /*7230*/  IMAD.U32 R4, RZ, RZ, UR8 ;  /* 0x00000008ff047e24 */ /* 0x002fc8000f8e00ff */
[----:B------:R1:W2:Y:S03]  /*7240*/  SYNCS.PHASECHK.TRANS64.TRYWAIT P1, [R4+URZ], R3 ;  /* 0x00000003040075a7 */ /* 0x0002a6000802017f */
[----:B--2---:R-:W-:Y:S05]  /*7250*/  @!P1 NANOSLEEP.SYNCS 0x989680 ;  /* 0x009896800000995d */ /* 0x004fea0003900000 */
[----:B------:R-:W2:Y:S02]  /*7260*/  @!P1 SYNCS.PHASECHK.TRANS64 P1, [R4+URZ], R3 ;  /* 0x00000003040095a7 */ /* 0x000ea4000802007f */
[----:B--2---:R-:W-:Y:S05]  /*7270*/  @!P1 BRA `(.L_x_22) ;  /* 0xfffffffc00ec9947 */ /* 0x004fea000383ffff */
[----:B------:R-:W-:Y:S05]  /*7280*/  BRA `(.L_x_21) ;  /* 0xffffffa400d47947 */ /* 0x000fea000383ffff */
.L_x_163:
[----:B------:R-:W-:Y:S01]  /*7290*/  BSSY B1, `(.L_x_182) ;  /* 0x0000006000017945 */ /* 0x000fe20003800000 */
[----:B------:R-:W-:-:S07]  /*72a0*/  IMAD.MOV.U32 R15, RZ, RZ, -0x1 ;  /* 0xffffffffff0f7424 */ /* 0x000fce00078e00ff */
[----:B------:R-:W-:Y:S05]  /*72b0*/  WARPSYNC.COLLECTIVE R15, `(.L_x_183) ;  /* 0x000000000f0c7348 */ /* 0x000fea0003c00000 */
[----:B------:R-:W-:Y:S02]  /*72c0*/  ELECT P6, UR62, PT ;  /* 0x00000000003e782f */ /* 0x000fe400038c0000 */
[----:B------:R-:W-:Y:S01]  /*72d0*/  MOV R14, UR62 ;  /* 0x0000003e000e7c02 */ /* 0x000fe20008000f00 */
[----:B------:R-:W-:Y:S10]  /*72e0*/  ENDCOLLECTIVE ;  /* 0x000000000000791b */ /* 0x000ff40003800000 */
.L_x_183:
[----:B------:R-:W-:Y:S05]  /*72f0*/  BSYNC B1 ;  /* 0x0000000000017941 */ /* 0x000fea0003800000 */
.L_x_182:
[----:B------:R-:W-:Y:S05]  /*7300*/  BRA `(.L_x_184) ;  /* 0xfffffff000447947 */ /* 0x000fea000383ffff */
.L_x_166:
[----:B0-----:R0:W1:Y:S02]  /*7310*/  SYNCS.PHASECHK.TRANS64.TRYWAIT P1, [R14+URZ+0x18], R7 ;  /* 0x000018070e0075a7 */ /* 0x001064000802017f */
[----:B-1----:R-:W-:Y:S05]  /*7320*/  @!P1 NANOSLEEP.SYNCS 0x989680 ;  /* 0x009896800000995d */ /* 0x002fea0003900000 */
[----:B------:R-:W1:Y:S02]  /*7330*/  @!P1 SYNCS.PHASECHK.TRANS64 P1, [R14+URZ+0x18], R7 ;  /* 0x000018070e0095a7 */ /* 0x000e64000802007f */
[----:B-1----:R-:W-:Y:S05]  /*7340*/  @!P1 BRA `(.L_x_166) ;  /* 0xfffffffc00f09947 */ /* 0x002fea000383ffff */
[----:B------:R-:W-:Y:S05]  /*7350*/  BRA `(.L_x_185) ;  /* 0xfffffff000787947 */ /* 0x000fea000383ffff */
.L_x_175:
[----:B------:R-:W-:Y:S01]  /*7360*/  BSSY B0, `(.L_x_186) ;  /* 0x0000006000007945 */ /* 0x000fe20003800000 */
[----:B------:R-:W-:-:S07]  /*7370*/  IMAD.MOV.U32 R15, RZ, RZ, -0x1 ;  /* 0xffffffffff0f7424 */ /* 0x000fce00078e00ff */
[----:B------:R-:W-:Y:S05]  /*7380*/  WARPSYNC.COLLECTIVE R15, `(.L_x_187) ;  /* 0x000000000f0c7348 */ /* 0x000fea0003c00000 */
[----:B------:R-:W-:Y:S02]  /*7390*/  ELECT P6, UR62, PT ;  /* 0x00000000003e782f */ /* 0x000fe400038c0000 */
[----:B------:R-:W-:Y:S01]  /*73a0*/  MOV R14, UR62 ;  /* 0x0000003e000e7c02 */ /* 0x000fe20008000f00 */
[----:B------:R-:W-:Y:S10]  /*73b0*/  ENDCOLLECTIVE ;  /* 0x000000000000791b */ /* 0x000ff40003800000 */
.L_x_187:
[----:B------:R-:W-:Y:S05]  /*73c0*/  BSYNC B0 ;  /* 0x0000000000007941 */ /* 0x000fea0003800000 */
.L_x_186:
[----:B------:R-:W-:Y:S05]  /*73d0*/  BRA `(.L_x_188) ;  /* 0xfffffff800f07947 */ /* 0x000fea000383ffff */
.L_x_179:
[----:B0-----:R0:W1:Y:S02]  /*73e0*/  SYNCS.PHASECHK.TRANS64.TRYWAIT P0, [R7+URZ], R2 ;  /* 0x00000002070075a7 */ /* 0x001064000800017f */
[----:B-1----:R-:W-:Y:S05]  /*73f0*/  @!P0 NANOSLEEP.SYNCS 0x989680 ;  /* 0x009896800000895d */ /* 0x002fea0003900000 */
[----:B------:R-:W1:Y:S02]  /*7400*/  @!P0 SYNCS.PHASECHK.TRANS64 P0, [R7+URZ], R2 ;  /* 0x00000002070085a7 */ /* 0x000e64000800007f */
[----:B-1----:R-:W-:Y:S05]  /*7410*/  @!P0 BRA `(.L_x_179) ;  /* 0xfffffffc00f08947 */ /* 0x002fea000383ffff */
[----:B------:R-:W-:Y:S05]  /*7420*/  BRA `(.L_x_189) ;  /* 0xfffffffc00307947 */ /* 0x000fea000383ffff */
.L_x_180:
[----:B0-----:R0:W1:Y:S02]  /*7430*/  SYNCS.PHASECHK.TRANS64.TRYWAIT P0, [R9+URZ], R4 ;  /* 0x00000004090075a7 */ /* 0x001064000800017f */
[----:B-1----:R-:W-:Y:S05]  /*7440*/  @!P0 NANOSLEEP.SYNCS 0x989680 ;  /* 0x009896800000895d */ /* 0x002fea0003900000 */
[----:B------:R-:W1:Y:S02]  /*7450*/  @!P0 SYNCS.PHASECHK.TRANS64 P0, [R9+URZ], R4 ;  /* 0x00000004090085a7 */ /* 0x000e64000800007f */
[----:B-1----:R-:W-:Y:S05]  /*7460*/  @!P0 BRA `(.L_x_180) ;  /* 0xfffffffc00f08947 */ /* 0x002fea000383ffff */
[----:B------:R-:W-:Y:S05]  /*7470*/  BRA `(.L_x_190) ;  /* 0xfffffffc00387947 */ /* 0x000fea000383ffff */
.L_x_191:
[----:B------:R-:W-:-:S00]  /*7480*/  BRA `(.L_x_191) ;  /* 0xfffffffc00fc7947 */ /* 0x000fc0000383ffff */
[----:B------:R-:W-:-:S00]  /*7490*/  NOP ;  /* 0x0000000000007918 */ /* 0x000fc00000000000 */
        /* <DEDUP_REMOVED lines=14> */
.L_x_192:


//--------------------- .nv.global.init           --------------------------
	.section	.nv.global.init,"aw",@progbits
.nv.global.init:
	.type		$str$22,@object
	.size		$str$22,($str$23 - $str$22)
$str$22:
        /*0000*/ 	.byte	0x6b, 0x5f, 0x74, 0x69, 0x6c, 0x65, 0x5f, 0x63, 0x6f, 0x75, 0x6e, 0x74, 0x20, 0x3e, 0x3d, 0x20
        /*0010*/ 	.byte	0x31, 0x00
	.type		$str$23,@object
	.size		$str$23,(__unnamed_1 - $str$23)
$str$23:
        /*0012*/ 	.byte	0x2f, 0x74, 0x6d, 0x70, 0x2f, 0x63, 0x75, 0x74, 0x6c, 0x61, 0x73, 0x73, 0x5f, 0x73, 0x77, 0x65
        /*0022*/ 	.byte	0x65, 0x70, 0x5f, 0x73, 0x72, 0x63, 0x2f, 0x69, 0x6e, 0x63, 0x6c, 0x75, 0x64, 0x65, 0x2f, 0x63
        /*0032*/ 	.byte	0x75, 0x74, 0x6c, 0x61, 0x73, 0x73, 0x2f, 0x67, 0x65, 0x6d, 0x6d, 0x2f, 0x63, 0x6f, 0x6c, 0x6c
        /*0042*/ 	.byte	0x65, 0x63, 0x74, 0x69, 0x76, 0x65, 0x2f, 0x73, 0x6d, 0x39, 0x30, 0x5f, 0x6d, 0x6d, 0x61, 0x5f
        /*0052*/ 	.byte	0x74, 0x6d, 0x61, 0x5f, 0x67, 0x6d, 0x6d, 0x61, 0x5f, 0x73, 0x73, 0x5f, 0x77, 0x61, 0x72, 0x70
        /*0062*/ 	.byte	0x73, 0x70, 0x65, 0x63, 0x69, 0x61, 0x6c, 0x69, 0x7a, 0x65, 0x64, 0x2e, 0x68, 0x70, 0x70, 0x00
	.type		__unnamed_1,@object
	.size		__unnamed_1,(.L_0 - __unnamed_1)
__unnamed_1:
        /*0072*/ 	.byte	0x76, 0x6f, 0x69, 0x64, 0x20, 0x63, 0x75, 0x74, 0x6c, 0x61, 0x73, 0x73, 0x3a, 0x3a, 0x67, 0x65
        /* <DEDUP_REMOVED lines=175> */
        /*0b72*/ 	.byte	0x79, 0x5d, 0x00
.L_0:


//--------------------- .nv.shared._ZN7cutlass13device_kernelINS_4gemm6kernel13GemmUniversalIN4cute5tupleIJiiiiEEENS1_10collective13CollectiveMmaINS1_34MainloopSm90TmaGmmaWarpSpecializedILi3ENS5_IJNS4_1CILi1EEESB_SB_EEENS1_35KernelTmaWarpSpecializedCooperativeEEENS5_IJNSA_ILi128EEESF_NSA_ILi64EEEEEEfNS5_IJlSB_lEEEfSI_NS4_8TiledMMAINS4_8MMA_AtomIJNS4_4SM904GMMA30MMA_64x128x8_F32TF32TF32_SS_TNILNSM_7ScaleInE1ELSO_1EEEEEENS4_6LayoutINS5_IJNSA_ILi2EEESB_SB_EEENS5_IJSB_NSA_ILi0EEESU_EEEEENS5_IJNS4_10UnderscoreESX_SX_EEEEENS4_13SM90_TMA_LOADENS4_14ComposedLayoutINS4_7SwizzleILi3ELi4ELi3EEENS4_18smem_ptr_flag_bitsILi32EEENSR_INS5_IJNSA_ILi8EEENSA_ILi32EEEEEENS5_IJS17_SB_EEEEEEEvNS4_8identityES10_S1B_vS1C_EENS_8epilogue10collective6detail29Sm90TmaWarpSpecializedAdapterINS1F_15DefaultEpilogueIfSI_SI_NS1E_6thread17LinearCombinationIfLi1EffLNS1J_9ScaleType4KindE0ELNS_15FloatRoundStyleE2EfEENS1_15EpilogueDefaultEEEEEvvEEEEvNT_6ParamsE --------------------------
	.section	.nv.shared._ZN7cutlass13device_kernelINS_4gemm6kernel13GemmUniversalIN4cute5tupleIJiiiiEEENS1_10collective13CollectiveMmaINS1_34MainloopSm90TmaGmmaWarpSpecializedILi3ENS5_IJNS4_1CILi1EEESB_SB_EEENS1_35KernelTmaWarpSpecializedCooperativeEEENS5_IJNSA_ILi128EEESF_NSA_ILi64EEEEEEfNS5_IJlSB_lEEEfSI_NS4_8TiledMMAINS4_8MMA_AtomIJNS4_4SM904GMMA30MMA_64x128x8_F32TF32TF32_SS_TNILNSM_7ScaleInE1ELSO_1EEEEEENS4_6LayoutINS5_IJNSA_ILi2EEESB_SB_EEENS5_IJSB_NSA_ILi0EEESU_EEEEENS5_IJNS4_10UnderscoreESX_SX_EEEEENS4_13SM90_TMA_LOADENS4_14ComposedLayoutINS4_7SwizzleILi3ELi4ELi3EEENS4_18smem_ptr_flag_bitsILi32EEENSR_INS5_IJNSA_ILi8EEENSA_ILi32EEEEEENS5_IJS17_SB_EEEEEEEvNS4_8identityES10_S1B_vS1C_EENS_8epilogue10collective6detail29Sm90TmaWarpSpecializedAdapterINS1F_15DefaultEpilogueIfSI_SI_NS1E_6thread17LinearCombinationIfLi1EffLNS1J_9ScaleType4KindE0ELNS_15FloatRoundStyleE2EfEENS1_15EpilogueDefaultEEEEEvvEEEEvNT_6ParamsE,"aw",@nobits
	.sectionflags	@""
	.align	16
	.zero		1024


//--------------------- .nv.shared.reserved.0     --------------------------
	.section	.nv.shared.reserved.0,"aw",@nobits
	.weak		__nv_reservedSMEM_offset_0_alias
	.size		__nv_reservedSMEM_offset_0_alias, 0, 0
	.other		__nv_reservedSMEM_offset_0_alias,@"STO_CUDA_RESERVED_SHARED STV_DEFAULT"
__nv_reservedSMEM_offset_0_alias:
	.zero		0


//--------------------- .nv.global                --------------------------
	.section	.nv.global,"aw",@nobits
.nv.global:
	.type		_ZN40_INTERNAL_17d72039_4_k_cu_a24c5fa0_218274cute1_E,@object
	.size		_ZN40_INTERNAL_17d72039_4_k_cu_a24c5fa0_218274cute1_E,(_ZN40_INTERNAL_17d72039_4_k_cu_a24c5fa0_218274cuda3std3__45__cpo6cbeginE - _ZN40_INTERNAL_17d72039_4_k_cu_a24c5fa0_218274cute1_E)
_ZN40_INTERNAL_17d72039_4_k_cu_a24c5fa0_218274cute1_E:
	.zero		1
	.type		_ZN40_INTERNAL_17d72039_4_k_cu_a24c5fa0_218274cuda3std3__45__cpo6cbeginE,@object
	.size		_ZN40_INTERNAL_17d72039_4_k_cu_a24c5fa0_218274cuda3std3__45__cpo6cbeginE,(_ZN40_INTERNAL_17d72039_4_k_cu_a24c5fa0_218274cuda3std3__48in_placeE - _ZN40_INTERNAL_17d72039_4_k_cu_a24c5fa0_218274cuda3std3__45__cpo6cbeginE)
_ZN40_INTERNAL_17d72039_4_k_cu_a24c5fa0_218274cuda3std3__45__cpo6cbeginE:
	.zero		1
	.type		_ZN40_INTERNAL_17d72039_4_k_cu_a24c5fa0_218274cuda3std3__48in_placeE,@object
	.size		_ZN40_INTERNAL_17d72039_4_k_cu_a24c5fa0_218274cuda3std3__48in_placeE,(_ZN40_INTERNAL_17d72039_4_k_cu_a24c5fa0_218274cuda3std6ranges3__45__cpo9iter_moveE - _ZN40_INTERNAL_17d72039_4_k_cu_a24c5fa0_218274cuda3std3__48in_placeE)
_ZN40_INTERNAL_17d72039_4_k_cu_a24c5fa0_218274cuda3std3__48in_placeE:
	.zero		1
	.type		_ZN40_INTERNAL_17d72039_4_k_cu_a24c5fa0_218274cuda3std6ranges3__45__cpo9iter_moveE,@object
	.size		_ZN40_INTERNAL_17d72039_4_k_cu_a24c5fa0_218274cuda3std6ranges3__45__cpo9iter_moveE,(_ZN40_INTERNAL_17d72039_4_k_cu_a24c5fa0_218274cuda3std3__45__cpo5beginE - _ZN40_INTERNAL_17d72039_4_k_cu_a24c5fa0_218274cuda3std6ranges3__45__cpo9iter_moveE)
_ZN40_INTERNAL_17d72039_4_k_cu_a24c5fa0_218274cuda3std6ranges3__45__cpo9iter_moveE:
	.zero		1
	.type		_ZN40_INTERNAL_17d72039_4_k_cu_a24c5fa0_218274cuda3std3__45__cpo5beginE,@object
	.size		_ZN40_INTERNAL_17d72039_4_k_cu_a24c5fa0_218274cuda3std3__45__cpo5beginE,(_ZN40_INTERNAL_17d72039_4_k_cu_a24c5fa0_218274cuda3std3__442_GLOBAL__N__17d72039_4_k_cu_a24c5fa0_218276ignoreE - _ZN40_INTERNAL_17d72039_4_k_cu_a24c5fa0_218274cuda3std3__45__cpo5beginE)
_ZN40_INTERNAL_17d72039_4_k_cu_a24c5fa0_218274cuda3std3__45__cpo5beginE:
	.zero		1
	.type		_ZN40_INTERNAL_17d72039_4_k_cu_a24c5fa0_218274cuda3std3__442_GLOBAL__N__17d72039_4_k_cu_a24c5fa0_218276ignoreE,@object
	.size		_ZN40_INTERNAL_17d72039_4_k_cu_a24c5fa0_218274cuda3std3__442_GLOBAL__N__17d72039_4_k_cu_a24c5fa0_218276ignoreE,(_ZN40_INTERNAL_17d72039_4_k_cu_a24c5fa0_218274cute7productE - _ZN40_INTERNAL_17d72039_4_k_cu_a24c5fa0_218274cuda3std3__442_GLOBAL__N__17d72039_4_k_cu_a24c5fa0_218276ignoreE)
_ZN40_INTERNAL_17d72039_4_k_cu_a24c5fa0_218274cuda3std3__442_GLOBAL__N__17d72039_4_k_cu_a24c5fa0_218276ignoreE:
	.zero		1
	.type		_ZN40_INTERNAL_17d72039_4_k_cu_a24c5fa0_218274cute7productE,@object
	.size		_ZN40_INTERNAL_17d72039_4_k_cu_a24c5fa0_218274cute7productE,(_ZN40_INTERNAL_17d72039_4_k_cu_a24c5fa0_218274cuda3std3__45__cpo3endE - _ZN40_INTERNAL_17d72039_4_k_cu_a24c5fa0_218274cute7productE)
_ZN40_INTERNAL_17d72039_4_k_cu_a24c5fa0_218274cute7productE:
	.zero		1
	.type		_ZN40_INTERNAL_17d72039_4_k_cu_a24c5fa0_218274cuda3std3__45__cpo3endE,@object
	.size		_ZN40_INTERNAL_17d72039_4_k_cu_a24c5fa0_218274cuda3std3__45__cpo3endE,(_ZN40_INTERNAL_17d72039_4_k_cu_a24c5fa0_218274cuda3std3__419piecewise_constructE - _ZN40_INTERNAL_17d72039_4_k_cu_a24c5fa0_218274cuda3std3__45__cpo3endE)
_ZN40_INTERNAL_17d72039_4_k_cu_a24c5fa0_218274cuda3std3__45__cpo3endE:
	.zero		1
	.type		_ZN40_INTERNAL_17d72039_4_k_cu_a24c5fa0_218274cuda3std3__419piecewise_constructE,@object
	.size		_ZN40_INTERNAL_17d72039_4_k_cu_a24c5fa0_218274cuda3std3__419piecewise_constructE,(_ZN40_INTERNAL_17d72039_4_k_cu_a24c5fa0_218274cuda3std3__45__cpo4cendE - _ZN40_INTERNAL_17d72039_4_k_cu_a24c5fa0_218274cuda3std3__419piecewise_constructE)
_ZN40_INTERNAL_17d72039_4_k_cu_a24c5fa0_218274cuda3std3__419piecewise_constructE:
	.zero		1
	.type		_ZN40_INTERNAL_17d72039_4_k_cu_a24c5fa0_218274cuda3std3__45__cpo4cendE,@object
	.size		_ZN40_INTERNAL_17d72039_4_k_cu_a24c5fa0_218274cuda3std3__45__cpo4cendE,(_ZN40_INTERNAL_17d72039_4_k_cu_a24c5fa0_218274cuda3std6ranges3__45__cpo4swapE - _ZN40_INTERNAL_17d72039_4_k_cu_a24c5fa0_218274cuda3std3__45__cpo4cendE)
_ZN40_INTERNAL_17d72039_4_k_cu_a24c5fa0_218274cuda3std3__45__cpo4cendE:
	.zero		1
	.type		_ZN40_INTERNAL_17d72039_4_k_cu_a24c5fa0_218274cuda3std6ranges3__45__cpo4swapE,@object
	.size		_ZN40_INTERNAL_17d72039_4_k_cu_a24c5fa0_218274cuda3std6ranges3__45__cpo4swapE,(.L_8 - _ZN40_INTERNAL_17d72039_4_k_cu_a24c5fa0_218274cuda3std6ranges3__45__cpo4swapE)
_ZN40_INTERNAL_17d72039_4_k_cu_a24c5fa0_218274cuda3std6ranges3__45__cpo4swapE:
	.zero		1
.L_8:


//--------------------- .nv.constant0._ZN7cutlass13device_kernelINS_4gemm6kernel13GemmUniversalIN4cute5tupleIJiiiiEEENS1_10collective13CollectiveMmaINS1_34MainloopSm90TmaGmmaWarpSpecializedILi3ENS5_IJNS4_1CILi1EEESB_SB_EEENS1_35KernelTmaWarpSpecializedCooperativeEEENS5_IJNSA_ILi128EEESF_NSA_ILi64EEEEEEfNS5_IJlSB_lEEEfSI_NS4_8TiledMMAINS4_8MMA_AtomIJNS4_4SM904GMMA30MMA_64x128x8_F32TF32TF32_SS_TNILNSM_7ScaleInE1ELSO_1EEEEEENS4_6LayoutINS5_IJNSA_ILi2EEESB_SB_EEENS5_IJSB_NSA_ILi0EEESU_EEEEENS5_IJNS4_10UnderscoreESX_SX_EEEEENS4_13SM90_TMA_LOADENS4_14ComposedLayoutINS4_7SwizzleILi3ELi4ELi3EEENS4_18smem_ptr_flag_bitsILi32EEENSR_INS5_IJNSA_ILi8EEENSA_ILi32EEEEEENS5_IJS17_SB_EEEEEEEvNS4_8identityES10_S1B_vS1C_EENS_8epilogue10collective6detail29Sm90TmaWarpSpecializedAdapterINS1F_15DefaultEpilogueIfSI_SI_NS1E_6thread17LinearCombinationIfLi1EffLNS1J_9ScaleType4KindE0ELNS_15FloatRoundStyleE2EfEENS1_15EpilogueDefaultEEEEEvvEEEEvNT_6ParamsE --------------------------
	.section	.nv.constant0._ZN7cutlass13device_kernelINS_4gemm6kernel13GemmUniversalIN4cute5tupleIJiiiiEEENS1_10collective13CollectiveMmaINS1_34MainloopSm90TmaGmmaWarpSpecializedILi3ENS5_IJNS4_1CILi1EEESB_SB_EEENS1_35KernelTmaWarpSpecializedCooperativeEEENS5_IJNSA_ILi128EEESF_NSA_ILi64EEEEEEfNS5_IJlSB_lEEEfSI_NS4_8TiledMMAINS4_8MMA_AtomIJNS4_4SM904GMMA30MMA_64x128x8_F32TF32TF32_SS_TNILNSM_7ScaleInE1ELSO_1EEEEEENS4_6LayoutINS5_IJNSA_ILi2EEESB_SB_EEENS5_IJSB_NSA_ILi0EEESU_EEEEENS5_IJNS4_10UnderscoreESX_SX_EEEEENS4_13SM90_TMA_LOADENS4_14ComposedLayoutINS4_7SwizzleILi3ELi4ELi3EEENS4_18smem_ptr_flag_bitsILi32EEENSR_INS5_IJNSA_ILi8EEENSA_ILi32EEEEEENS5_IJS17_SB_EEEEEEEvNS4_8identityES10_S1B_vS1C_EENS_8epilogue10collective6detail29Sm90TmaWarpSpecializedAdapterINS1F_15DefaultEpilogueIfSI_SI_NS1E_6thread17LinearCombinationIfLi1EffLNS1J_9ScaleType4KindE0ELNS_15FloatRoundStyleE2EfEENS1_15EpilogueDefaultEEEEEvvEEEEvNT_6ParamsE,"a",@progbits
	.sectionflags	@""
	.align	4
.nv.constant0._ZN7cutlass13device_kernelINS_4gemm6kernel13GemmUniversalIN4cute5tupleIJiiiiEEENS1_10collective13CollectiveMmaINS1_34MainloopSm90TmaGmmaWarpSpecializedILi3ENS5_IJNS4_1CILi1EEESB_SB_EEENS1_35KernelTmaWarpSpecializedCooperativeEEENS5_IJNSA_ILi128EEESF_NSA_ILi64EEEEEEfNS5_IJlSB_lEEEfSI_NS4_8TiledMMAINS4_8MMA_AtomIJNS4_4SM904GMMA30MMA_64x128x8_F32TF32TF32_SS_TNILNSM_7ScaleInE1ELSO_1EEEEEENS4_6LayoutINS5_IJNSA_ILi2EEESB_SB_EEENS5_IJSB_NSA_ILi0EEESU_EEEEENS5_IJNS4_10UnderscoreESX_SX_EEEEENS4_13SM90_TMA_LOADENS4_14ComposedLayoutINS4_7SwizzleILi3ELi4ELi3EEENS4_18smem_ptr_flag_bitsILi32EEENSR_INS5_IJNSA_ILi8EEENSA_ILi32EEEEEENS5_IJS17_SB_EEEEEEEvNS4_8identityES10_S1B_vS1C_EENS_8epilogue10collective6detail29Sm90TmaWarpSpecializedAdapterINS1F_15DefaultEpilogueIfSI_SI_NS1E_6thread17LinearCombinationIfLi1EffLNS1J_9ScaleType4KindE0ELNS_15FloatRoundStyleE2EfEENS1_15EpilogueDefaultEEEEEvvEEEEvNT_6ParamsE:
	.zero		1664


//--------------------- SYMBOLS --------------------------

	.type		.nv.reservedSmem.offset0,@object
	.size		.nv.reservedSmem.offset0,0x4
	.type		__assertfail,@function
